	.target	sm_103a

	.elftype	@"ET_EXEC"


//--------------------- .note.nv.tkinfo           --------------------------
	.section	.note.nv.tkinfo,"",@"SHT_NOTE"
	.sectionflags	@"SHF_NOTE_NV_TKINFO"
	.tkinfo
        /*0018*/ 	.word	0x00000002
        /*0030*/ 	.string	""
        /*0030*/ 	.string	"ptxas"
        /*0030*/ 	.string	"Cuda compilation tools, release 13.0, V13.0.88"
        /*0030*/ 	.string	"Build cuda_13.0.r13.0/compiler.36424714_0"
        /*0030*/ 	.string	"-arch sm_103a -m 64 "



//--------------------- .note.nv.cuinfo           --------------------------
	.section	.note.nv.cuinfo,"",@"SHT_NOTE"
	.sectionflags	@"SHF_NOTE_NV_CUINFO"
        /*0018*/ 	.short	0x0002
        /*001a*/ 	.short	0x0067
        /*001c*/ 	.short	0x0082
	.zero		2


//--------------------- .nv.info                  --------------------------
	.section	.nv.info,"",@"SHT_CUDA_INFO"
	.align	4


	//----- nvinfo : EIATTR_REGCOUNT
	.align		4
        /*0000*/ 	.byte	0x04, 0x2f
        /*0002*/ 	.short	(.L_12 - .L_11)
	.align		4
.L_11:
        /*0004*/ 	.word	index@(_ZN7cutlass13device_kernelIN5flash11enable_sm90INS1_16FlashAttnFwdSm90INS1_25CollectiveMainloopFwdSm90ILi2EN4cute5tupleIJNS5_1CILi1EEES8_S8_EEENS6_IJNS7_ILi128EEENS7_ILi112EEENS7_ILi192EEEEEELi192ENS_10bfloat16_tEfNS_4arch4Sm90ELb1ELb0ELb1ELb1ELb0ELb1ELb0ELb1ELb1ELb1ELb0ELb0EEENS1_21CollectiveEpilogueFwdINS6_IJSA_SC_SB_EEES9_SE_SG_Li256ELb1ELb1ELb0ELb0EEENS1_36VarlenDynamicPersistentTileSchedulerILi128ELi112ELi256ELi128ELb0ELb1ELb1ELb1ELb1ELb1EEEEEEEEEvNT_6ParamsE)
        /*0008*/ 	.word	0x00000004


	//----- nvinfo : EIATTR_FRAME_SIZE
	.align		4
.L_12:
        /*000c*/ 	.byte	0x04, 0x11
        /*000e*/ 	.short	(.L_14 - .L_13)
	.align		4
.L_13:
        /*0010*/ 	.word	index@(_ZN7cutlass13device_kernelIN5flash11enable_sm90INS1_16FlashAttnFwdSm90INS1_25CollectiveMainloopFwdSm90ILi2EN4cute5tupleIJNS5_1CILi1EEES8_S8_EEENS6_IJNS7_ILi128EEENS7_ILi112EEENS7_ILi192EEEEEELi192ENS_10bfloat16_tEfNS_4arch4Sm90ELb1ELb0ELb1ELb1ELb0ELb1ELb0ELb1ELb1ELb1ELb0ELb0EEENS1_21CollectiveEpilogueFwdINS6_IJSA_SC_SB_EEES9_SE_SG_Li256ELb1ELb1ELb0ELb0EEENS1_36VarlenDynamicPersistentTileSchedulerILi128ELi112ELi256ELi128ELb0ELb1ELb1ELb1ELb1ELb1EEEEEEEEEvNT_6ParamsE)
        /*0014*/ 	.word	0x00000000


	//----- nvinfo : EIATTR_REGCOUNT
	.align		4
.L_14:
        /*0018*/ 	.byte	0x04, 0x2f
        /*001a*/ 	.short	(.L_16 - .L_15)
	.align		4
.L_15:
        /*001c*/ 	.word	index@(_ZN7cutlass13device_kernelIN5flash11enable_sm90INS1_16FlashAttnFwdSm90INS1_25CollectiveMainloopFwdSm90ILi2EN4cute5tupleIJNS5_1CILi1EEES8_S8_EEENS6_IJNS7_ILi128EEENS7_ILi112EEENS7_ILi192EEEEEELi192ENS_10bfloat16_tEfNS_4arch4Sm90ELb1ELb0ELb1ELb1ELb0ELb0ELb0ELb1ELb1ELb1ELb0ELb0EEENS1_21CollectiveEpilogueFwdINS6_IJSA_SC_SB_EEES9_SE_SG_Li256ELb1ELb1ELb0ELb0EEENS1_36VarlenDynamicPersistentTileSchedulerILi128ELi112ELi256ELi128ELb0ELb1ELb1ELb1ELb1ELb1EEEEEEEEEvNT_6ParamsE)
        /*0020*/ 	.word	0x00000004


	//----- nvinfo : EIATTR_FRAME_SIZE
	.align		4
.L_16:
        /*0024*/ 	.byte	0x04, 0x11
        /*0026*/ 	.short	(.L_18 - .L_17)
	.align		4
.L_17:
        /*0028*/ 	.word	index@(_ZN7cutlass13device_kernelIN5flash11enable_sm90INS1_16FlashAttnFwdSm90INS1_25CollectiveMainloopFwdSm90ILi2EN4cute5tupleIJNS5_1CILi1EEES8_S8_EEENS6_IJNS7_ILi128EEENS7_ILi112EEENS7_ILi192EEEEEELi192ENS_10bfloat16_tEfNS_4arch4Sm90ELb1ELb0ELb1ELb1ELb0ELb0ELb0ELb1ELb1ELb1ELb0ELb0EEENS1_21CollectiveEpilogueFwdINS6_IJSA_SC_SB_EEES9_SE_SG_Li256ELb1ELb1ELb0ELb0EEENS1_36VarlenDynamicPersistentTileSchedulerILi128ELi112ELi256ELi128ELb0ELb1ELb1ELb1ELb1ELb1EEEEEEEEEvNT_6ParamsE)
        /*002c*/ 	.word	0x00000000


	//----- nvinfo : EIATTR_REGCOUNT
	.align		4
.L_18:
        /*0030*/ 	.byte	0x04, 0x2f
        /*0032*/ 	.short	(.L_20 - .L_19)
	.align		4
.L_19:
        /*0034*/ 	.word	index@(_ZN7cutlass13device_kernelIN5flash11enable_sm90INS1_16FlashAttnFwdSm90INS1_25CollectiveMainloopFwdSm90ILi2EN4cute5tupleIJNS5_1CILi1EEES8_S8_EEENS6_IJNS7_ILi128EEENS7_ILi112EEENS7_ILi192EEEEEELi192ENS_10bfloat16_tEfNS_4arch4Sm90ELb1ELb0ELb1ELb0ELb0ELb0ELb0ELb1ELb1ELb1ELb0ELb0EEENS1_21CollectiveEpilogueFwdINS6_IJSA_SC_SB_EEES9_SE_SG_Li256ELb0ELb1ELb0ELb0EEENS1_30DynamicPersistentTileSchedulerILi256ELi128ELb0ELb1ELb1EEEEEEEEEvNT_6ParamsE)
        /*0038*/ 	.word	0x00000004


	//----- nvinfo : EIATTR_FRAME_SIZE
	.align		4
.L_20:
        /*003c*/ 	.byte	0x04, 0x11
        /*003e*/ 	.short	(.L_22 - .L_21)
	.align		4
.L_21:
        /*0040*/ 	.word	index@(_ZN7cutlass13device_kernelIN5flash11enable_sm90INS1_16FlashAttnFwdSm90INS1_25CollectiveMainloopFwdSm90ILi2EN4cute5tupleIJNS5_1CILi1EEES8_S8_EEENS6_IJNS7_ILi128EEENS7_ILi112EEENS7_ILi192EEEEEELi192ENS_10bfloat16_tEfNS_4arch4Sm90ELb1ELb0ELb1ELb0ELb0ELb0ELb0ELb1ELb1ELb1ELb0ELb0EEENS1_21CollectiveEpilogueFwdINS6_IJSA_SC_SB_EEES9_SE_SG_Li256ELb0ELb1ELb0ELb0EEENS1_30DynamicPersistentTileSchedulerILi256ELi128ELb0ELb1ELb1EEEEEEEEEvNT_6ParamsE)
        /*0044*/ 	.word	0x00000000


	//----- nvinfo : EIATTR_REGCOUNT
	.align		4
.L_22:
        /*0048*/ 	.byte	0x04, 0x2f
        /*004a*/ 	.short	(.L_24 - .L_23)
	.align		4
.L_23:
        /*004c*/ 	.word	index@(_ZN7cutlass13device_kernelIN5flash11enable_sm90INS1_16FlashAttnFwdSm90INS1_25CollectiveMainloopFwdSm90ILi2EN4cute5tupleIJNS5_1CILi1EEES8_S8_EEENS6_IJNS7_ILi128EEENS7_ILi96EEENS7_ILi192EEEEEELi192ENS_10bfloat16_tEfNS_4arch4Sm90ELb0ELb1ELb1ELb1ELb0ELb1ELb0ELb1ELb1ELb1ELb0ELb0EEENS1_21CollectiveEpilogueFwdINS6_IJSA_SC_SB_EEES9_SE_SG_Li256ELb1ELb1ELb0ELb0EEENS1_36VarlenDynamicPersistentTileSchedulerILi128ELi96ELi256ELi128ELb0ELb1ELb1ELb1ELb0ELb1EEEEEEEEEvNT_6ParamsE)
        /*0050*/ 	.word	0x00000004


	//----- nvinfo : EIATTR_FRAME_SIZE
	.align		4
.L_24:
        /*0054*/ 	.byte	0x04, 0x11
        /*0056*/ 	.short	(.L_26 - .L_25)
	.align		4
.L_25:
        /*0058*/ 	.word	index@(_ZN7cutlass13device_kernelIN5flash11enable_sm90INS1_16FlashAttnFwdSm90INS1_25CollectiveMainloopFwdSm90ILi2EN4cute5tupleIJNS5_1CILi1EEES8_S8_EEENS6_IJNS7_ILi128EEENS7_ILi96EEENS7_ILi192EEEEEELi192ENS_10bfloat16_tEfNS_4arch4Sm90ELb0ELb1ELb1ELb1ELb0ELb1ELb0ELb1ELb1ELb1ELb0ELb0EEENS1_21CollectiveEpilogueFwdINS6_IJSA_SC_SB_EEES9_SE_SG_Li256ELb1ELb1ELb0ELb0EEENS1_36VarlenDynamicPersistentTileSchedulerILi128ELi96ELi256ELi128ELb0ELb1ELb1ELb1ELb0ELb1EEEEEEEEEvNT_6ParamsE)
        /*005c*/ 	.word	0x00000000


	//----- nvinfo : EIATTR_REGCOUNT
	.align		4
.L_26:
        /*0060*/ 	.byte	0x04, 0x2f
        /*0062*/ 	.short	(.L_28 - .L_27)
	.align		4
.L_27:
        /*0064*/ 	.word	index@(_ZN7cutlass13device_kernelIN5flash11enable_sm90INS1_16FlashAttnFwdSm90INS1_25CollectiveMainloopFwdSm90ILi2EN4cute5tupleIJNS5_1CILi1EEES8_S8_EEENS6_IJNS7_ILi128EEENS7_ILi96EEENS7_ILi192EEEEEELi192ENS_10bfloat16_tEfNS_4arch4Sm90ELb0ELb1ELb1ELb1ELb0ELb0ELb0ELb1ELb1ELb1ELb0ELb0EEENS1_21CollectiveEpilogueFwdINS6_IJSA_SC_SB_EEES9_SE_SG_Li256ELb1ELb1ELb0ELb0EEENS1_36VarlenDynamicPersistentTileSchedulerILi128ELi96ELi256ELi128ELb0ELb1ELb1ELb1ELb0ELb1EEEEEEEEEvNT_6ParamsE)
        /*0068*/ 	.word	0x00000004


	//----- nvinfo : EIATTR_FRAME_SIZE
	.align		4
.L_28:
        /*006c*/ 	.byte	0x04, 0x11
        /*006e*/ 	.short	(.L_30 - .L_29)
	.align		4
.L_29:
        /*0070*/ 	.word	index@(_ZN7cutlass13device_kernelIN5flash11enable_sm90INS1_16FlashAttnFwdSm90INS1_25CollectiveMainloopFwdSm90ILi2EN4cute5tupleIJNS5_1CILi1EEES8_S8_EEENS6_IJNS7_ILi128EEENS7_ILi96EEENS7_ILi192EEEEEELi192ENS_10bfloat16_tEfNS_4arch4Sm90ELb0ELb1ELb1ELb1ELb0ELb0ELb0ELb1ELb1ELb1ELb0ELb0EEENS1_21CollectiveEpilogueFwdINS6_IJSA_SC_SB_EEES9_SE_SG_Li256ELb1ELb1ELb0ELb0EEENS1_36VarlenDynamicPersistentTileSchedulerILi128ELi96ELi256ELi128ELb0ELb1ELb1ELb1ELb0ELb1EEEEEEEEEvNT_6ParamsE)
        /*0074*/ 	.word	0x00000000


	//----- nvinfo : EIATTR_REGCOUNT
	.align		4
.L_30:
        /*0078*/ 	.byte	0x04, 0x2f
        /*007a*/ 	.short	(.L_32 - .L_31)
	.align		4
.L_31:
        /*007c*/ 	.word	index@(_ZN7cutlass13device_kernelIN5flash11enable_sm90INS1_16FlashAttnFwdSm90INS1_25CollectiveMainloopFwdSm90ILi2EN4cute5tupleIJNS5_1CILi1EEES8_S8_EEENS6_IJNS7_ILi128EEENS7_ILi96EEENS7_ILi192EEEEEELi192ENS_10bfloat16_tEfNS_4arch4Sm90ELb0ELb1ELb1ELb0ELb0ELb0ELb0ELb1ELb1ELb1ELb0ELb0EEENS1_21CollectiveEpilogueFwdINS6_IJSA_SC_SB_EEES9_SE_SG_Li256ELb0ELb1ELb0ELb0EEENS1_30DynamicPersistentTileSchedulerILi256ELi128ELb0ELb1ELb1EEEEEEEEEvNT_6ParamsE)
        /*0080*/ 	.word	0x00000004


	//----- nvinfo : EIATTR_FRAME_SIZE
	.align		4
.L_32:
        /*0084*/ 	.byte	0x04, 0x11
        /*0086*/ 	.short	(.L_34 - .L_33)
	.align		4
.L_33:
        /*0088*/ 	.word	index@(_ZN7cutlass13device_kernelIN5flash11enable_sm90INS1_16FlashAttnFwdSm90INS1_25CollectiveMainloopFwdSm90ILi2EN4cute5tupleIJNS5_1CILi1EEES8_S8_EEENS6_IJNS7_ILi128EEENS7_ILi96EEENS7_ILi192EEEEEELi192ENS_10bfloat16_tEfNS_4arch4Sm90ELb0ELb1ELb1ELb0ELb0ELb0ELb0ELb1ELb1ELb1ELb0ELb0EEENS1_21CollectiveEpilogueFwdINS6_IJSA_SC_SB_EEES9_SE_SG_Li256ELb0ELb1ELb0ELb0EEENS1_30DynamicPersistentTileSchedulerILi256ELi128ELb0ELb1ELb1EEEEEEEEEvNT_6ParamsE)
        /*008c*/ 	.word	0x00000000


	//----- nvinfo : EIATTR_REGCOUNT
	.align		4
.L_34:
        /*0090*/ 	.byte	0x04, 0x2f
        /*0092*/ 	.short	(.L_36 - .L_35)
	.align		4
.L_35:
        /*0094*/ 	.word	index@(_ZN7cutlass13device_kernelIN5flash11enable_sm90INS1_16FlashAttnFwdSm90INS1_25CollectiveMainloopFwdSm90ILi2EN4cute5tupleIJNS5_1CILi1EEES8_S8_EEENS6_IJNS7_ILi128EEENS7_ILi112EEENS7_ILi192EEEEEELi192ENS_10bfloat16_tEfNS_4arch4Sm90ELb0ELb0ELb1ELb1ELb0ELb1ELb0ELb1ELb1ELb1ELb0ELb0EEENS1_21CollectiveEpilogueFwdINS6_IJSA_SC_SB_EEES9_SE_SG_Li256ELb1ELb1ELb0ELb0EEENS1_36VarlenDynamicPersistentTileSchedulerILi128ELi112ELi256ELi128ELb0ELb1ELb1ELb0ELb1ELb1EEEEEEEEEvNT_6ParamsE)
        /*0098*/ 	.word	0x00000004


	//----- nvinfo : EIATTR_FRAME_SIZE
	.align		4
.L_36:
        /*009c*/ 	.byte	0x04, 0x11
        /*009e*/ 	.short	(.L_38 - .L_37)
	.align		4
.L_37:
        /*00a0*/ 	.word	index@(_ZN7cutlass13device_kernelIN5flash11enable_sm90INS1_16FlashAttnFwdSm90INS1_25CollectiveMainloopFwdSm90ILi2EN4cute5tupleIJNS5_1CILi1EEES8_S8_EEENS6_IJNS7_ILi128EEENS7_ILi112EEENS7_ILi192EEEEEELi192ENS_10bfloat16_tEfNS_4arch4Sm90ELb0ELb0ELb1ELb1ELb0ELb1ELb0ELb1ELb1ELb1ELb0ELb0EEENS1_21CollectiveEpilogueFwdINS6_IJSA_SC_SB_EEES9_SE_SG_Li256ELb1ELb1ELb0ELb0EEENS1_36VarlenDynamicPersistentTileSchedulerILi128ELi112ELi256ELi128ELb0ELb1ELb1ELb0ELb1ELb1EEEEEEEEEvNT_6ParamsE)
        /*00a4*/ 	.word	0x00000000


	//----- nvinfo : EIATTR_REGCOUNT
	.align		4
.L_38:
        /*00a8*/ 	.byte	0x04, 0x2f
        /*00aa*/ 	.short	(.L_40 - .L_39)
	.align		4
.L_39:
        /*00ac*/ 	.word	index@(_ZN7cutlass13device_kernelIN5flash11enable_sm90INS1_16FlashAttnFwdSm90INS1_25CollectiveMainloopFwdSm90ILi2EN4cute5tupleIJNS5_1CILi1EEES8_S8_EEENS6_IJNS7_ILi128EEENS7_ILi112EEENS7_ILi192EEEEEELi192ENS_10bfloat16_tEfNS_4arch4Sm90ELb0ELb0ELb1ELb1ELb0ELb0ELb0ELb1ELb1ELb1ELb0ELb0EEENS1_21CollectiveEpilogueFwdINS6_IJSA_SC_SB_EEES9_SE_SG_Li256ELb1ELb1ELb0ELb0EEENS1_36VarlenDynamicPersistentTileSchedulerILi128ELi112ELi256ELi128ELb0ELb1ELb1ELb0ELb1ELb1EEEEEEEEEvNT_6ParamsE)
        /*00b0*/ 	.word	0x00000004


	//----- nvinfo : EIATTR_FRAME_SIZE
	.align		4
.L_40:
        /*00b4*/ 	.byte	0x04, 0x11
        /*00b6*/ 	.short	(.L_42 - .L_41)
	.align		4
.L_41:
        /*00b8*/ 	.word	index@(_ZN7cutlass13device_kernelIN5flash11enable_sm90INS1_16FlashAttnFwdSm90INS1_25CollectiveMainloopFwdSm90ILi2EN4cute5tupleIJNS5_1CILi1EEES8_S8_EEENS6_IJNS7_ILi128EEENS7_ILi112EEENS7_ILi192EEEEEELi192ENS_10bfloat16_tEfNS_4arch4Sm90ELb0ELb0ELb1ELb1ELb0ELb0ELb0ELb1ELb1ELb1ELb0ELb0EEENS1_21CollectiveEpilogueFwdINS6_IJSA_SC_SB_EEES9_SE_SG_Li256ELb1ELb1ELb0ELb0EEENS1_36VarlenDynamicPersistentTileSchedulerILi128ELi112ELi256ELi128ELb0ELb1ELb1ELb0ELb1ELb1EEEEEEEEEvNT_6ParamsE)
        /*00bc*/ 	.word	0x00000000


	//----- nvinfo : EIATTR_REGCOUNT
	.align		4
.L_42:
        /*00c0*/ 	.byte	0x04, 0x2f
        /*00c2*/ 	.short	(.L_44 - .L_43)
	.align		4
.L_43:
        /*00c4*/ 	.word	index@(_ZN7cutlass13device_kernelIN5flash11enable_sm90INS1_16FlashAttnFwdSm90INS1_25CollectiveMainloopFwdSm90ILi2EN4cute5tupleIJNS5_1CILi2EEENS7_ILi1EEES9_EEENS6_IJNS7_ILi128EEENS7_ILi112EEENS7_ILi192EEEEEELi192ENS_10bfloat16_tEfNS_4arch4Sm90ELb0ELb0ELb1ELb0ELb0ELb0ELb0ELb1ELb1ELb1ELb0ELb0EEENS1_21CollectiveEpilogueFwdINS6_IJSB_SD_SC_EEESA_SF_SH_Li256ELb0ELb1ELb0ELb0EEENS1_29StaticPersistentTileSchedulerILb0EEEEEEEEEvNT_6ParamsE)
        /*00c8*/ 	.word	0x00000004


	//----- nvinfo : EIATTR_FRAME_SIZE
	.align		4
.L_44:
        /*00cc*/ 	.byte	0x04, 0x11
        /*00ce*/ 	.short	(.L_46 - .L_45)
	.align		4
.L_45:
        /*00d0*/ 	.word	index@(_ZN7cutlass13device_kernelIN5flash11enable_sm90INS1_16FlashAttnFwdSm90INS1_25CollectiveMainloopFwdSm90ILi2EN4cute5tupleIJNS5_1CILi2EEENS7_ILi1EEES9_EEENS6_IJNS7_ILi128EEENS7_ILi112EEENS7_ILi192EEEEEELi192ENS_10bfloat16_tEfNS_4arch4Sm90ELb0ELb0ELb1ELb0ELb0ELb0ELb0ELb1ELb1ELb1ELb0ELb0EEENS1_21CollectiveEpilogueFwdINS6_IJSB_SD_SC_EEESA_SF_SH_Li256ELb0ELb1ELb0ELb0EEENS1_29StaticPersistentTileSchedulerILb0EEEEEEEEEvNT_6ParamsE)
        /*00d4*/ 	.word	0x00000000


	//----- nvinfo : EIATTR_REGCOUNT
	.align		4
.L_46:
        /*00d8*/ 	.byte	0x04, 0x2f
        /*00da*/ 	.short	(.L_48 - .L_47)
	.align		4
.L_47:
        /*00dc*/ 	.word	index@(_ZN7cutlass13device_kernelIN5flash11enable_sm90INS1_16FlashAttnFwdSm90INS1_25CollectiveMainloopFwdSm90ILi2EN4cute5tupleIJNS5_1CILi1EEES8_S8_EEENS6_IJNS7_ILi128EEENS7_ILi112EEENS7_ILi192EEEEEELi192ENS_10bfloat16_tEfNS_4arch4Sm90ELb0ELb0ELb1ELb0ELb0ELb0ELb0ELb1ELb1ELb1ELb0ELb0EEENS1_21CollectiveEpilogueFwdINS6_IJSA_SC_SB_EEES9_SE_SG_Li256ELb0ELb1ELb0ELb0EEENS1_29StaticPersistentTileSchedulerILb0EEEEEEEEEvNT_6ParamsE)
        /*00e0*/ 	.word	0x00000004


	//----- nvinfo : EIATTR_FRAME_SIZE
	.align		4
.L_48:
        /*00e4*/ 	.byte	0x04, 0x11
        /*00e6*/ 	.short	(.L_50 - .L_49)
	.align		4
.L_49:
        /*00e8*/ 	.word	index@(_ZN7cutlass13device_kernelIN5flash11enable_sm90INS1_16FlashAttnFwdSm90INS1_25CollectiveMainloopFwdSm90ILi2EN4cute5tupleIJNS5_1CILi1EEES8_S8_EEENS6_IJNS7_ILi128EEENS7_ILi112EEENS7_ILi192EEEEEELi192ENS_10bfloat16_tEfNS_4arch4Sm90ELb0ELb0ELb1ELb0ELb0ELb0ELb0ELb1ELb1ELb1ELb0ELb0EEENS1_21CollectiveEpilogueFwdINS6_IJSA_SC_SB_EEES9_SE_SG_Li256ELb0ELb1ELb0ELb0EEENS1_29StaticPersistentTileSchedulerILb0EEEEEEEEEvNT_6ParamsE)
        /*00ec*/ 	.word	0x00000000


	//----- nvinfo : EIATTR_MIN_STACK_SIZE
	.align		4
.L_50:
        /*00f0*/ 	.byte	0x04, 0x12
        /*00f2*/ 	.short	(.L_52 - .L_51)
	.align		4
.L_51:
        /*00f4*/ 	.word	index@(_ZN7cutlass13device_kernelIN5flash11enable_sm90INS1_16FlashAttnFwdSm90INS1_25CollectiveMainloopFwdSm90ILi2EN4cute5tupleIJNS5_1CILi1EEES8_S8_EEENS6_IJNS7_ILi128EEENS7_ILi112EEENS7_ILi192EEEEEELi192ENS_10bfloat16_tEfNS_4arch4Sm90ELb0ELb0ELb1ELb0ELb0ELb0ELb0ELb1ELb1ELb1ELb0ELb0EEENS1_21CollectiveEpilogueFwdINS6_IJSA_SC_SB_EEES9_SE_SG_Li256ELb0ELb1ELb0ELb0EEENS1_29StaticPersistentTileSchedulerILb0EEEEEEEEEvNT_6ParamsE)
        /*00f8*/ 	.word	0x00000000


	//----- nvinfo : EIATTR_MIN_STACK_SIZE
	.align		4
.L_52:
        /*00fc*/ 	.byte	0x04, 0x12
        /*00fe*/ 	.short	(.L_54 - .L_53)
	.align		4
.L_53:
        /*0100*/ 	.word	index@(_ZN7cutlass13device_kernelIN5flash11enable_sm90INS1_16FlashAttnFwdSm90INS1_25CollectiveMainloopFwdSm90ILi2EN4cute5tupleIJNS5_1CILi2EEENS7_ILi1EEES9_EEENS6_IJNS7_ILi128EEENS7_ILi112EEENS7_ILi192EEEEEELi192ENS_10bfloat16_tEfNS_4arch4Sm90ELb0ELb0ELb1ELb0ELb0ELb0ELb0ELb1ELb1ELb1ELb0ELb0EEENS1_21CollectiveEpilogueFwdINS6_IJSB_SD_SC_EEESA_SF_SH_Li256ELb0ELb1ELb0ELb0EEENS1_29StaticPersistentTileSchedulerILb0EEEEEEEEEvNT_6ParamsE)
        /*0104*/ 	.word	0x00000000


	//----- nvinfo : EIATTR_MIN_STACK_SIZE
	.align		4
.L_54:
        /*0108*/ 	.byte	0x04, 0x12
        /*010a*/ 	.short	(.L_56 - .L_55)
	.align		4
.L_55:
        /*010c*/ 	.word	index@(_ZN7cutlass13device_kernelIN5flash11enable_sm90INS1_16FlashAttnFwdSm90INS1_25CollectiveMainloopFwdSm90ILi2EN4cute5tupleIJNS5_1CILi1EEES8_S8_EEENS6_IJNS7_ILi128EEENS7_ILi112EEENS7_ILi192EEEEEELi192ENS_10bfloat16_tEfNS_4arch4Sm90ELb0ELb0ELb1ELb1ELb0ELb0ELb0ELb1ELb1ELb1ELb0ELb0EEENS1_21CollectiveEpilogueFwdINS6_IJSA_SC_SB_EEES9_SE_SG_Li256ELb1ELb1ELb0ELb0EEENS1_36VarlenDynamicPersistentTileSchedulerILi128ELi112ELi256ELi128ELb0ELb1ELb1ELb0ELb1ELb1EEEEEEEEEvNT_6ParamsE)
        /*0110*/ 	.word	0x00000000


	//----- nvinfo : EIATTR_MIN_STACK_SIZE
	.align		4
.L_56:
        /*0114*/ 	.byte	0x04, 0x12
        /*0116*/ 	.short	(.L_58 - .L_57)
	.align		4
.L_57:
        /*0118*/ 	.word	index@(_ZN7cutlass13device_kernelIN5flash11enable_sm90INS1_16FlashAttnFwdSm90INS1_25CollectiveMainloopFwdSm90ILi2EN4cute5tupleIJNS5_1CILi1EEES8_S8_EEENS6_IJNS7_ILi128EEENS7_ILi112EEENS7_ILi192EEEEEELi192ENS_10bfloat16_tEfNS_4arch4Sm90ELb0ELb0ELb1ELb1ELb0ELb1ELb0ELb1ELb1ELb1ELb0ELb0EEENS1_21CollectiveEpilogueFwdINS6_IJSA_SC_SB_EEES9_SE_SG_Li256ELb1ELb1ELb0ELb0EEENS1_36VarlenDynamicPersistentTileSchedulerILi128ELi112ELi256ELi128ELb0ELb1ELb1ELb0ELb1ELb1EEEEEEEEEvNT_6ParamsE)
        /*011c*/ 	.word	0x00000000


	//----- nvinfo : EIATTR_MIN_STACK_SIZE
	.align		4
.L_58:
        /*0120*/ 	.byte	0x04, 0x12
        /*0122*/ 	.short	(.L_60 - .L_59)
	.align		4
.L_59:
        /*0124*/ 	.word	index@(_ZN7cutlass13device_kernelIN5flash11enable_sm90INS1_16FlashAttnFwdSm90INS1_25CollectiveMainloopFwdSm90ILi2EN4cute5tupleIJNS5_1CILi1EEES8_S8_EEENS6_IJNS7_ILi128EEENS7_ILi96EEENS7_ILi192EEEEEELi192ENS_10bfloat16_tEfNS_4arch4Sm90ELb0ELb1ELb1ELb0ELb0ELb0ELb0ELb1ELb1ELb1ELb0ELb0EEENS1_21CollectiveEpilogueFwdINS6_IJSA_SC_SB_EEES9_SE_SG_Li256ELb0ELb1ELb0ELb0EEENS1_30DynamicPersistentTileSchedulerILi256ELi128ELb0ELb1ELb1EEEEEEEEEvNT_6ParamsE)
        /*0128*/ 	.word	0x00000000


	//----- nvinfo : EIATTR_MIN_STACK_SIZE
	.align		4
.L_60:
        /*012c*/ 	.byte	0x04, 0x12
        /*012e*/ 	.short	(.L_62 - .L_61)
	.align		4
.L_61:
        /*0130*/ 	.word	index@(_ZN7cutlass13device_kernelIN5flash11enable_sm90INS1_16FlashAttnFwdSm90INS1_25CollectiveMainloopFwdSm90ILi2EN4cute5tupleIJNS5_1CILi1EEES8_S8_EEENS6_IJNS7_ILi128EEENS7_ILi96EEENS7_ILi192EEEEEELi192ENS_10bfloat16_tEfNS_4arch4Sm90ELb0ELb1ELb1ELb1ELb0ELb0ELb0ELb1ELb1ELb1ELb0ELb0EEENS1_21CollectiveEpilogueFwdINS6_IJSA_SC_SB_EEES9_SE_SG_Li256ELb1ELb1ELb0ELb0EEENS1_36VarlenDynamicPersistentTileSchedulerILi128ELi96ELi256ELi128ELb0ELb1ELb1ELb1ELb0ELb1EEEEEEEEEvNT_6ParamsE)
        /*0134*/ 	.word	0x00000000


	//----- nvinfo : EIATTR_MIN_STACK_SIZE
	.align		4
.L_62:
        /*0138*/ 	.byte	0x04, 0x12
        /*013a*/ 	.short	(.L_64 - .L_63)
	.align		4
.L_63:
        /*013c*/ 	.word	index@(_ZN7cutlass13device_kernelIN5flash11enable_sm90INS1_16FlashAttnFwdSm90INS1_25CollectiveMainloopFwdSm90ILi2EN4cute5tupleIJNS5_1CILi1EEES8_S8_EEENS6_IJNS7_ILi128EEENS7_ILi96EEENS7_ILi192EEEEEELi192ENS_10bfloat16_tEfNS_4arch4Sm90ELb0ELb1ELb1ELb1ELb0ELb1ELb0ELb1ELb1ELb1ELb0ELb0EEENS1_21CollectiveEpilogueFwdINS6_IJSA_SC_SB_EEES9_SE_SG_Li256ELb1ELb1ELb0ELb0EEENS1_36VarlenDynamicPersistentTileSchedulerILi128ELi96ELi256ELi128ELb0ELb1ELb1ELb1ELb0ELb1EEEEEEEEEvNT_6ParamsE)
        /*0140*/ 	.word	0x00000000


	//----- nvinfo : EIATTR_MIN_STACK_SIZE
	.align		4
.L_64:
        /*0144*/ 	.byte	0x04, 0x12
        /*0146*/ 	.short	(.L_66 - .L_65)
	.align		4
.L_65:
        /*0148*/ 	.word	index@(_ZN7cutlass13device_kernelIN5flash11enable_sm90INS1_16FlashAttnFwdSm90INS1_25CollectiveMainloopFwdSm90ILi2EN4cute5tupleIJNS5_1CILi1EEES8_S8_EEENS6_IJNS7_ILi128EEENS7_ILi112EEENS7_ILi192EEEEEELi192ENS_10bfloat16_tEfNS_4arch4Sm90ELb1ELb0ELb1ELb0ELb0ELb0ELb0ELb1ELb1ELb1ELb0ELb0EEENS1_21CollectiveEpilogueFwdINS6_IJSA_SC_SB_EEES9_SE_SG_Li256ELb0ELb1ELb0ELb0EEENS1_30DynamicPersistentTileSchedulerILi256ELi128ELb0ELb1ELb1EEEEEEEEEvNT_6ParamsE)
        /*014c*/ 	.word	0x00000000


	//----- nvinfo : EIATTR_MIN_STACK_SIZE
	.align		4
.L_66:
        /*0150*/ 	.byte	0x04, 0x12
        /*0152*/ 	.short	(.L_68 - .L_67)
	.align		4
.L_67:
        /*0154*/ 	.word	index@(_ZN7cutlass13device_kernelIN5flash11enable_sm90INS1_16FlashAttnFwdSm90INS1_25CollectiveMainloopFwdSm90ILi2EN4cute5tupleIJNS5_1CILi1EEES8_S8_EEENS6_IJNS7_ILi128EEENS7_ILi112EEENS7_ILi192EEEEEELi192ENS_10bfloat16_tEfNS_4arch4Sm90ELb1ELb0ELb1ELb1ELb0ELb0ELb0ELb1ELb1ELb1ELb0ELb0EEENS1_21CollectiveEpilogueFwdINS6_IJSA_SC_SB_EEES9_SE_SG_Li256ELb1ELb1ELb0ELb0EEENS1_36VarlenDynamicPersistentTileSchedulerILi128ELi112ELi256ELi128ELb0ELb1ELb1ELb1ELb1ELb1EEEEEEEEEvNT_6ParamsE)
        /*0158*/ 	.word	0x00000000


	//----- nvinfo : EIATTR_MIN_STACK_SIZE
	.align		4
.L_68:
        /*015c*/ 	.byte	0x04, 0x12
        /*015e*/ 	.short	(.L_70 - .L_69)
	.align		4
.L_69:
        /*0160*/ 	.word	index@(_ZN7cutlass13device_kernelIN5flash11enable_sm90INS1_16FlashAttnFwdSm90INS1_25CollectiveMainloopFwdSm90ILi2EN4cute5tupleIJNS5_1CILi1EEES8_S8_EEENS6_IJNS7_ILi128EEENS7_ILi112EEENS7_ILi192EEEEEELi192ENS_10bfloat16_tEfNS_4arch4Sm90ELb1ELb0ELb1ELb1ELb0ELb1ELb0ELb1ELb1ELb1ELb0ELb0EEENS1_21CollectiveEpilogueFwdINS6_IJSA_SC_SB_EEES9_SE_SG_Li256ELb1ELb1ELb0ELb0EEENS1_36VarlenDynamicPersistentTileSchedulerILi128ELi112ELi256ELi128ELb0ELb1ELb1ELb1ELb1ELb1EEEEEEEEEvNT_6ParamsE)
        /*0164*/ 	.word	0x00000000
.L_70:


//--------------------- .nv.compat                --------------------------
	.section	.nv.compat,"",@"SHT_CUDA_COMPAT_INFO"
	.align	4
        /*0000*/ 	.byte	0x02, 0x09, 0x01, 0x00, 0x02, 0x02, 0x01, 0x00, 0x02, 0x05, 0x05, 0x00, 0x03, 0x07, 0x01, 0x01
        /*0010*/ 	.byte	0x02, 0x03, 0x00, 0x00, 0x02, 0x06, 0x01, 0x00, 0x04, 0x0b, 0x08, 0x00, 0x00, 0x00, 0x00, 0x00
        /*0020*/ 	.byte	0x00, 0x00, 0x00, 0x00


//--------------------- .nv.info._ZN7cutlass13device_kernelIN5flash11enable_sm90INS1_16FlashAttnFwdSm90INS1_25CollectiveMainloopFwdSm90ILi2EN4cute5tupleIJNS5_1CILi1EEES8_S8_EEENS6_IJNS7_ILi128EEENS7_ILi112EEENS7_ILi192EEEEEELi192ENS_10bfloat16_tEfNS_4arch4Sm90ELb0ELb0ELb1ELb0ELb0ELb0ELb0ELb1ELb1ELb1ELb0ELb0EEENS1_21CollectiveEpilogueFwdINS6_IJSA_SC_SB_EEES9_SE_SG_Li256ELb0ELb1ELb0ELb0EEENS1_29StaticPersistentTileSchedulerILb0EEEEEEEEEvNT_6ParamsE --------------------------
	.section	.nv.info._ZN7cutlass13device_kernelIN5flash11enable_sm90INS1_16FlashAttnFwdSm90INS1_25CollectiveMainloopFwdSm90ILi2EN4cute5tupleIJNS5_1CILi1EEES8_S8_EEENS6_IJNS7_ILi128EEENS7_ILi112EEENS7_ILi192EEEEEELi192ENS_10bfloat16_tEfNS_4arch4Sm90ELb0ELb0ELb1ELb0ELb0ELb0ELb0ELb1ELb1ELb1ELb0ELb0EEENS1_21CollectiveEpilogueFwdINS6_IJSA_SC_SB_EEES9_SE_SG_Li256ELb0ELb1ELb0ELb0EEENS1_29StaticPersistentTileSchedulerILb0EEEEEEEEEvNT_6ParamsE,"",@"SHT_CUDA_INFO"
	.sectionflags	@""
	.align	4


	//----- nvinfo : EIATTR_CUDA_API_VERSION
	.align		4
        /*0000*/ 	.byte	0x04, 0x37
        /*0002*/ 	.short	(.L_72 - .L_71)
.L_71:
        /*0004*/ 	.word	0x00000082


	//----- nvinfo : EIATTR_KPARAM_INFO
	.align		4
.L_72:
        /*0008*/ 	.byte	0x04, 0x17
        /*000a*/ 	.short	(.L_74 - .L_73)
.L_73:
        /*000c*/ 	.word	0x00000000
        /*0010*/ 	.short	0x0000
        /*0012*/ 	.short	0x0000
        /*0014*/ 	.byte	0x00, 0xf0, 0x01, 0x28


	//----- nvinfo : EIATTR_SPARSE_MMA_MASK
	.align		4
.L_74:
        /*0018*/ 	.byte	0x03, 0x50
        /*001a*/ 	.short	0x0000


	//----- nvinfo : EIATTR_MAXREG_COUNT
	.align		4
        /*001c*/ 	.byte	0x03, 0x1b
        /*001e*/ 	.short	0x00a8


	//----- nvinfo : EIATTR_MERCURY_ISA_VERSION
	.align		4
        /*0020*/ 	.byte	0x03, 0x5f
        /*0022*/ 	.short	0x0101


	//----- nvinfo : EIATTR_VRC_CTA_INIT_COUNT
	.align		4
        /*0024*/ 	.byte	0x02, 0x4a
	.zero		1
	.zero		1


	//----- nvinfo : EIATTR_EXIT_INSTR_OFFSETS
	.align		4
        /*0028*/ 	.byte	0x04, 0x1c
        /*002a*/ 	.short	(.L_76 - .L_75)


	//   ....[0]....
.L_75:
        /*002c*/ 	.word	0x00000010


	//----- nvinfo : EIATTR_MAX_THREADS
	.align		4
.L_76:
        /*0030*/ 	.byte	0x04, 0x05
        /*0032*/ 	.short	(.L_78 - .L_77)
.L_77:
        /*0034*/ 	.word	0x00000180
        /*0038*/ 	.word	0x00000001
        /*003c*/ 	.word	0x00000001


	//----- nvinfo : EIATTR_CBANK_PARAM_SIZE
	.align		4
.L_78:
        /*0040*/ 	.byte	0x03, 0x19
        /*0042*/ 	.short	0x0a00


	//----- nvinfo : EIATTR_PARAM_CBANK
	.align		4
        /*0044*/ 	.byte	0x04, 0x0a
        /*0046*/ 	.short	(.L_80 - .L_79)
	.align		4
.L_79:
        /*0048*/ 	.word	index@(.nv.constant0._ZN7cutlass13device_kernelIN5flash11enable_sm90INS1_16FlashAttnFwdSm90INS1_25CollectiveMainloopFwdSm90ILi2EN4cute5tupleIJNS5_1CILi1EEES8_S8_EEENS6_IJNS7_ILi128EEENS7_ILi112EEENS7_ILi192EEEEEELi192ENS_10bfloat16_tEfNS_4arch4Sm90ELb0ELb0ELb1ELb0ELb0ELb0ELb0ELb1ELb1ELb1ELb0ELb0EEENS1_21CollectiveEpilogueFwdINS6_IJSA_SC_SB_EEES9_SE_SG_Li256ELb0ELb1ELb0ELb0EEENS1_29StaticPersistentTileSchedulerILb0EEEEEEEEEvNT_6ParamsE)
        /*004c*/ 	.short	0x0380
        /*004e*/ 	.short	0x0a00


	//----- nvinfo : EIATTR_SW_WAR
	.align		4
.L_80:
        /*0050*/ 	.byte	0x04, 0x36
        /*0052*/ 	.short	(.L_82 - .L_81)
.L_81:
        /*0054*/ 	.word	0x00000008
.L_82:


//--------------------- .nv.info._ZN7cutlass13device_kernelIN5flash11enable_sm90INS1_16FlashAttnFwdSm90INS1_25CollectiveMainloopFwdSm90ILi2EN4cute5tupleIJNS5_1CILi2EEENS7_ILi1EEES9_EEENS6_IJNS7_ILi128EEENS7_ILi112EEENS7_ILi192EEEEEELi192ENS_10bfloat16_tEfNS_4arch4Sm90ELb0ELb0ELb1ELb0ELb0ELb0ELb0ELb1ELb1ELb1ELb0ELb0EEENS1_21CollectiveEpilogueFwdINS6_IJSB_SD_SC_EEESA_SF_SH_Li256ELb0ELb1ELb0ELb0EEENS1_29StaticPersistentTileSchedulerILb0EEEEEEEEEvNT_6ParamsE --------------------------
	.section	.nv.info._ZN7cutlass13device_kernelIN5flash11enable_sm90INS1_16FlashAttnFwdSm90INS1_25CollectiveMainloopFwdSm90ILi2EN4cute5tupleIJNS5_1CILi2EEENS7_ILi1EEES9_EEENS6_IJNS7_ILi128EEENS7_ILi112EEENS7_ILi192EEEEEELi192ENS_10bfloat16_tEfNS_4arch4Sm90ELb0ELb0ELb1ELb0ELb0ELb0ELb0ELb1ELb1ELb1ELb0ELb0EEENS1_21CollectiveEpilogueFwdINS6_IJSB_SD_SC_EEESA_SF_SH_Li256ELb0ELb1ELb0ELb0EEENS1_29StaticPersistentTileSchedulerILb0EEEEEEEEEvNT_6ParamsE,"",@"SHT_CUDA_INFO"
	.sectionflags	@""
	.align	4


	//----- nvinfo : EIATTR_CUDA_API_VERSION
	.align		4
        /*0000*/ 	.byte	0x04, 0x37
        /*0002*/ 	.short	(.L_84 - .L_83)
.L_83:
        /*0004*/ 	.word	0x00000082


	//----- nvinfo : EIATTR_KPARAM_INFO
	.align		4
.L_84:
        /*0008*/ 	.byte	0x04, 0x17
        /*000a*/ 	.short	(.L_86 - .L_85)
.L_85:
        /*000c*/ 	.word	0x00000000
        /*0010*/ 	.short	0x0000
        /*0012*/ 	.short	0x0000
        /*0014*/ 	.byte	0x00, 0xf0, 0x01, 0x28


	//----- nvinfo : EIATTR_SPARSE_MMA_MASK
	.align		4
.L_86:
        /*0018*/ 	.byte	0x03, 0x50
        /*001a*/ 	.short	0x0000


	//----- nvinfo : EIATTR_MAXREG_COUNT
	.align		4
        /*001c*/ 	.byte	0x03, 0x1b
        /*001e*/ 	.short	0x00a8


	//----- nvinfo : EIATTR_MERCURY_ISA_VERSION
	.align		4
        /*0020*/ 	.byte	0x03, 0x5f
        /*0022*/ 	.short	0x0101


	//----- nvinfo : EIATTR_VRC_CTA_INIT_COUNT
	.align		4
        /*0024*/ 	.byte	0x02, 0x4a
	.zero		1
	.zero		1


	//----- nvinfo : EIATTR_EXIT_INSTR_OFFSETS
	.align		4
        /*0028*/ 	.byte	0x04, 0x1c
        /*002a*/ 	.short	(.L_88 - .L_87)


	//   ....[0]....
.L_87:
        /*002c*/ 	.word	0x00000010


	//----- nvinfo : EIATTR_MAX_THREADS
	.align		4
.L_88:
        /*0030*/ 	.byte	0x04, 0x05
        /*0032*/ 	.short	(.L_90 - .L_89)
.L_89:
        /*0034*/ 	.word	0x00000180
        /*0038*/ 	.word	0x00000001
        /*003c*/ 	.word	0x00000001


	//----- nvinfo : EIATTR_CBANK_PARAM_SIZE
	.align		4
.L_90:
        /*0040*/ 	.byte	0x03, 0x19
        /*0042*/ 	.short	0x0a00


	//----- nvinfo : EIATTR_PARAM_CBANK
	.align		4
        /*0044*/ 	.byte	0x04, 0x0a
        /*0046*/ 	.short	(.L_92 - .L_91)
	.align		4
.L_91:
        /*0048*/ 	.word	index@(.nv.constant0._ZN7cutlass13device_kernelIN5flash11enable_sm90INS1_16FlashAttnFwdSm90INS1_25CollectiveMainloopFwdSm90ILi2EN4cute5tupleIJNS5_1CILi2EEENS7_ILi1EEES9_EEENS6_IJNS7_ILi128EEENS7_ILi112EEENS7_ILi192EEEEEELi192ENS_10bfloat16_tEfNS_4arch4Sm90ELb0ELb0ELb1ELb0ELb0ELb0ELb0ELb1ELb1ELb1ELb0ELb0EEENS1_21CollectiveEpilogueFwdINS6_IJSB_SD_SC_EEESA_SF_SH_Li256ELb0ELb1ELb0ELb0EEENS1_29StaticPersistentTileSchedulerILb0EEEEEEEEEvNT_6ParamsE)
        /*004c*/ 	.short	0x0380
        /*004e*/ 	.short	0x0a00


	//----- nvinfo : EIATTR_SW_WAR
	.align		4
.L_92:
        /*0050*/ 	.byte	0x04, 0x36
        /*0052*/ 	.short	(.L_94 - .L_93)
.L_93:
        /*0054*/ 	.word	0x00000008
.L_94:


//--------------------- .nv.info._ZN7cutlass13device_kernelIN5flash11enable_sm90INS1_16FlashAttnFwdSm90INS1_25CollectiveMainloopFwdSm90ILi2EN4cute5tupleIJNS5_1CILi1EEES8_S8_EEENS6_IJNS7_ILi128EEENS7_ILi112EEENS7_ILi192EEEEEELi192ENS_10bfloat16_tEfNS_4arch4Sm90ELb0ELb0ELb1ELb1ELb0ELb0ELb0ELb1ELb1ELb1ELb0ELb0EEENS1_21CollectiveEpilogueFwdINS6_IJSA_SC_SB_EEES9_SE_SG_Li256ELb1ELb1ELb0ELb0EEENS1_36VarlenDynamicPersistentTileSchedulerILi128ELi112ELi256ELi128ELb0ELb1ELb1ELb0ELb1ELb1EEEEEEEEEvNT_6ParamsE --------------------------
	.section	.nv.info._ZN7cutlass13device_kernelIN5flash11enable_sm90INS1_16FlashAttnFwdSm90INS1_25CollectiveMainloopFwdSm90ILi2EN4cute5tupleIJNS5_1CILi1EEES8_S8_EEENS6_IJNS7_ILi128EEENS7_ILi112EEENS7_ILi192EEEEEELi192ENS_10bfloat16_tEfNS_4arch4Sm90ELb0ELb0ELb1ELb1ELb0ELb0ELb0ELb1ELb1ELb1ELb0ELb0EEENS1_21CollectiveEpilogueFwdINS6_IJSA_SC_SB_EEES9_SE_SG_Li256ELb1ELb1ELb0ELb0EEENS1_36VarlenDynamicPersistentTileSchedulerILi128ELi112ELi256ELi128ELb0ELb1ELb1ELb0ELb1ELb1EEEEEEEEEvNT_6ParamsE,"",@"SHT_CUDA_INFO"
	.sectionflags	@""
	.align	4


	//----- nvinfo : EIATTR_CUDA_API_VERSION
	.align		4
        /*0000*/ 	.byte	0x04, 0x37
        /*0002*/ 	.short	(.L_96 - .L_95)
.L_95:
        /*0004*/ 	.word	0x00000082


	//----- nvinfo : EIATTR_KPARAM_INFO
	.align		4
.L_96:
        /*0008*/ 	.byte	0x04, 0x17
        /*000a*/ 	.short	(.L_98 - .L_97)
.L_97:
        /*000c*/ 	.word	0x00000000
        /*0010*/ 	.short	0x0000
        /*0012*/ 	.short	0x0000
        /*0014*/ 	.byte	0x00, 0xf0, 0x01, 0x2a


	//----- nvinfo : EIATTR_SPARSE_MMA_MASK
	.align		4
.L_98:
        /*0018*/ 	.byte	0x03, 0x50
        /*001a*/ 	.short	0x0000


	//----- nvinfo : EIATTR_MAXREG_COUNT
	.align		4
        /*001c*/ 	.byte	0x03, 0x1b
        /*001e*/ 	.short	0x00a8


	//----- nvinfo : EIATTR_MERCURY_ISA_VERSION
	.align		4
        /*0020*/ 	.byte	0x03, 0x5f
        /*0022*/ 	.short	0x0101


	//----- nvinfo : EIATTR_VRC_CTA_INIT_COUNT
	.align		4
        /*0024*/ 	.byte	0x02, 0x4a
	.zero		1
	.zero		1


	//----- nvinfo : EIATTR_EXIT_INSTR_OFFSETS
	.align		4
        /*0028*/ 	.byte	0x04, 0x1c
        /*002a*/ 	.short	(.L_100 - .L_99)


	//   ....[0]....
.L_99:
        /*002c*/ 	.word	0x00000010


	//----- nvinfo : EIATTR_MAX_THREADS
	.align		4
.L_100:
        /*0030*/ 	.byte	0x04, 0x05
        /*0032*/ 	.short	(.L_102 - .L_101)
.L_101:
        /*0034*/ 	.word	0x00000180
        /*0038*/ 	.word	0x00000001
        /*003c*/ 	.word	0x00000001


	//----- nvinfo : EIATTR_CBANK_PARAM_SIZE
	.align		4
.L_102:
        /*0040*/ 	.byte	0x03, 0x19
        /*0042*/ 	.short	0x0a80


	//----- nvinfo : EIATTR_PARAM_CBANK
	.align		4
        /*0044*/ 	.byte	0x04, 0x0a
        /*0046*/ 	.short	(.L_104 - .L_103)
	.align		4
.L_103:
        /*0048*/ 	.word	index@(.nv.constant0._ZN7cutlass13device_kernelIN5flash11enable_sm90INS1_16FlashAttnFwdSm90INS1_25CollectiveMainloopFwdSm90ILi2EN4cute5tupleIJNS5_1CILi1EEES8_S8_EEENS6_IJNS7_ILi128EEENS7_ILi112EEENS7_ILi192EEEEEELi192ENS_10bfloat16_tEfNS_4arch4Sm90ELb0ELb0ELb1ELb1ELb0ELb0ELb0ELb1ELb1ELb1ELb0ELb0EEENS1_21CollectiveEpilogueFwdINS6_IJSA_SC_SB_EEES9_SE_SG_Li256ELb1ELb1ELb0ELb0EEENS1_36VarlenDynamicPersistentTileSchedulerILi128ELi112ELi256ELi128ELb0ELb1ELb1ELb0ELb1ELb1EEEEEEEEEvNT_6ParamsE)
        /*004c*/ 	.short	0x0380
        /*004e*/ 	.short	0x0a80


	//----- nvinfo : EIATTR_SW_WAR
	.align		4
.L_104:
        /*0050*/ 	.byte	0x04, 0x36
        /*0052*/ 	.short	(.L_106 - .L_105)
.L_105:
        /*0054*/ 	.word	0x00000008
.L_106:


//--------------------- .nv.info._ZN7cutlass13device_kernelIN5flash11enable_sm90INS1_16FlashAttnFwdSm90INS1_25CollectiveMainloopFwdSm90ILi2EN4cute5tupleIJNS5_1CILi1EEES8_S8_EEENS6_IJNS7_ILi128EEENS7_ILi112EEENS7_ILi192EEEEEELi192ENS_10bfloat16_tEfNS_4arch4Sm90ELb0ELb0ELb1ELb1ELb0ELb1ELb0ELb1ELb1ELb1ELb0ELb0EEENS1_21CollectiveEpilogueFwdINS6_IJSA_SC_SB_EEES9_SE_SG_Li256ELb1ELb1ELb0ELb0EEENS1_36VarlenDynamicPersistentTileSchedulerILi128ELi112ELi256ELi128ELb0ELb1ELb1ELb0ELb1ELb1EEEEEEEEEvNT_6ParamsE --------------------------
	.section	.nv.info._ZN7cutlass13device_kernelIN5flash11enable_sm90INS1_16FlashAttnFwdSm90INS1_25CollectiveMainloopFwdSm90ILi2EN4cute5tupleIJNS5_1CILi1EEES8_S8_EEENS6_IJNS7_ILi128EEENS7_ILi112EEENS7_ILi192EEEEEELi192ENS_10bfloat16_tEfNS_4arch4Sm90ELb0ELb0ELb1ELb1ELb0ELb1ELb0ELb1ELb1ELb1ELb0ELb0EEENS1_21CollectiveEpilogueFwdINS6_IJSA_SC_SB_EEES9_SE_SG_Li256ELb1ELb1ELb0ELb0EEENS1_36VarlenDynamicPersistentTileSchedulerILi128ELi112ELi256ELi128ELb0ELb1ELb1ELb0ELb1ELb1EEEEEEEEEvNT_6ParamsE,"",@"SHT_CUDA_INFO"
	.sectionflags	@""
	.align	4


	//----- nvinfo : EIATTR_CUDA_API_VERSION
	.align		4
        /*0000*/ 	.byte	0x04, 0x37
        /*0002*/ 	.short	(.L_108 - .L_107)
.L_107:
        /*0004*/ 	.word	0x00000082


	//----- nvinfo : EIATTR_KPARAM_INFO
	.align		4
.L_108:
        /*0008*/ 	.byte	0x04, 0x17
        /*000a*/ 	.short	(.L_110 - .L_109)
.L_109:
        /*000c*/ 	.word	0x00000000
        /*0010*/ 	.short	0x0000
        /*0012*/ 	.short	0x0000
        /*0014*/ 	.byte	0x00, 0xf0, 0x01, 0x2a


	//----- nvinfo : EIATTR_SPARSE_MMA_MASK
	.align		4
.L_110:
        /*0018*/ 	.byte	0x03, 0x50
        /*001a*/ 	.short	0x0000


	//----- nvinfo : EIATTR_MAXREG_COUNT
	.align		4
        /*001c*/ 	.byte	0x03, 0x1b
        /*001e*/ 	.short	0x00a8


	//----- nvinfo : EIATTR_MERCURY_ISA_VERSION
	.align		4
        /*0020*/ 	.byte	0x03, 0x5f
        /*0022*/ 	.short	0x0101


	//----- nvinfo : EIATTR_VRC_CTA_INIT_COUNT
	.align		4
        /*0024*/ 	.byte	0x02, 0x4a
	.zero		1
	.zero		1


	//----- nvinfo : EIATTR_EXIT_INSTR_OFFSETS
	.align		4
        /*0028*/ 	.byte	0x04, 0x1c
        /*002a*/ 	.short	(.L_112 - .L_111)


	//   ....[0]....
.L_111:
        /*002c*/ 	.word	0x00000010


	//----- nvinfo : EIATTR_MAX_THREADS
	.align		4
.L_112:
        /*0030*/ 	.byte	0x04, 0x05
        /*0032*/ 	.short	(.L_114 - .L_113)
.L_113:
        /*0034*/ 	.word	0x00000180
        /*0038*/ 	.word	0x00000001
        /*003c*/ 	.word	0x00000001


	//----- nvinfo : EIATTR_CBANK_PARAM_SIZE
	.align		4
.L_114:
        /*0040*/ 	.byte	0x03, 0x19
        /*0042*/ 	.short	0x0a80


	//----- nvinfo : EIATTR_PARAM_CBANK
	.align		4
        /*0044*/ 	.byte	0x04, 0x0a
        /*0046*/ 	.short	(.L_116 - .L_115)
	.align		4
.L_115:
        /*0048*/ 	.word	index@(.nv.constant0._ZN7cutlass13device_kernelIN5flash11enable_sm90INS1_16FlashAttnFwdSm90INS1_25CollectiveMainloopFwdSm90ILi2EN4cute5tupleIJNS5_1CILi1EEES8_S8_EEENS6_IJNS7_ILi128EEENS7_ILi112EEENS7_ILi192EEEEEELi192ENS_10bfloat16_tEfNS_4arch4Sm90ELb0ELb0ELb1ELb1ELb0ELb1ELb0ELb1ELb1ELb1ELb0ELb0EEENS1_21CollectiveEpilogueFwdINS6_IJSA_SC_SB_EEES9_SE_SG_Li256ELb1ELb1ELb0ELb0EEENS1_36VarlenDynamicPersistentTileSchedulerILi128ELi112ELi256ELi128ELb0ELb1ELb1ELb0ELb1ELb1EEEEEEEEEvNT_6ParamsE)
        /*004c*/ 	.short	0x0380
        /*004e*/ 	.short	0x0a80


	//----- nvinfo : EIATTR_SW_WAR
	.align		4
.L_116:
        /*0050*/ 	.byte	0x04, 0x36
        /*0052*/ 	.short	(.L_118 - .L_117)
.L_117:
        /*0054*/ 	.word	0x00000008
.L_118:


//--------------------- .nv.info._ZN7cutlass13device_kernelIN5flash11enable_sm90INS1_16FlashAttnFwdSm90INS1_25CollectiveMainloopFwdSm90ILi2EN4cute5tupleIJNS5_1CILi1EEES8_S8_EEENS6_IJNS7_ILi128EEENS7_ILi96EEENS7_ILi192EEEEEELi192ENS_10bfloat16_tEfNS_4arch4Sm90ELb0ELb1ELb1ELb0ELb0ELb0ELb0ELb1ELb1ELb1ELb0ELb0EEENS1_21CollectiveEpilogueFwdINS6_IJSA_SC_SB_EEES9_SE_SG_Li256ELb0ELb1ELb0ELb0EEENS1_30DynamicPersistentTileSchedulerILi256ELi128ELb0ELb1ELb1EEEEEEEEEvNT_6ParamsE --------------------------
	.section	.nv.info._ZN7cutlass13device_kernelIN5flash11enable_sm90INS1_16FlashAttnFwdSm90INS1_25CollectiveMainloopFwdSm90ILi2EN4cute5tupleIJNS5_1CILi1EEES8_S8_EEENS6_IJNS7_ILi128EEENS7_ILi96EEENS7_ILi192EEEEEELi192ENS_10bfloat16_tEfNS_4arch4Sm90ELb0ELb1ELb1ELb0ELb0ELb0ELb0ELb1ELb1ELb1ELb0ELb0EEENS1_21CollectiveEpilogueFwdINS6_IJSA_SC_SB_EEES9_SE_SG_Li256ELb0ELb1ELb0ELb0EEENS1_30DynamicPersistentTileSchedulerILi256ELi128ELb0ELb1ELb1EEEEEEEEEvNT_6ParamsE,"",@"SHT_CUDA_INFO"
	.sectionflags	@""
	.align	4


	//----- nvinfo : EIATTR_CUDA_API_VERSION
	.align		4
        /*0000*/ 	.byte	0x04, 0x37
        /*0002*/ 	.short	(.L_120 - .L_119)
.L_119:
        /*0004*/ 	.word	0x00000082


	//----- nvinfo : EIATTR_KPARAM_INFO
	.align		4
.L_120:
        /*0008*/ 	.byte	0x04, 0x17
        /*000a*/ 	.short	(.L_122 - .L_121)
.L_121:
        /*000c*/ 	.word	0x00000000
        /*0010*/ 	.short	0x0000
        /*0012*/ 	.short	0x0000
        /*0014*/ 	.byte	0x00, 0xf0, 0x01, 0x2a


	//----- nvinfo : EIATTR_SPARSE_MMA_MASK
	.align		4
.L_122:
        /*0018*/ 	.byte	0x03, 0x50
        /*001a*/ 	.short	0x0000


	//----- nvinfo : EIATTR_MAXREG_COUNT
	.align		4
        /*001c*/ 	.byte	0x03, 0x1b
        /*001e*/ 	.short	0x00a8


	//----- nvinfo : EIATTR_MERCURY_ISA_VERSION
	.align		4
        /*0020*/ 	.byte	0x03, 0x5f
        /*0022*/ 	.short	0x0101


	//----- nvinfo : EIATTR_VRC_CTA_INIT_COUNT
	.align		4
        /*0024*/ 	.byte	0x02, 0x4a
	.zero		1
	.zero		1


	//----- nvinfo : EIATTR_EXIT_INSTR_OFFSETS
	.align		4
        /*0028*/ 	.byte	0x04, 0x1c
        /*002a*/ 	.short	(.L_124 - .L_123)


	//   ....[0]....
.L_123:
        /*002c*/ 	.word	0x00000010


	//----- nvinfo : EIATTR_MAX_THREADS
	.align		4
.L_124:
        /*0030*/ 	.byte	0x04, 0x05
        /*0032*/ 	.short	(.L_126 - .L_125)
.L_125:
        /*0034*/ 	.word	0x00000180
        /*0038*/ 	.word	0x00000001
        /*003c*/ 	.word	0x00000001


	//----- nvinfo : EIATTR_CBANK_PARAM_SIZE
	.align		4
.L_126:
        /*0040*/ 	.byte	0x03, 0x19
        /*0042*/ 	.short	0x0a80


	//----- nvinfo : EIATTR_PARAM_CBANK
	.align		4
        /*0044*/ 	.byte	0x04, 0x0a
        /*0046*/ 	.short	(.L_128 - .L_127)
	.align		4
.L_127:
        /*0048*/ 	.word	index@(.nv.constant0._ZN7cutlass13device_kernelIN5flash11enable_sm90INS1_16FlashAttnFwdSm90INS1_25CollectiveMainloopFwdSm90ILi2EN4cute5tupleIJNS5_1CILi1EEES8_S8_EEENS6_IJNS7_ILi128EEENS7_ILi96EEENS7_ILi192EEEEEELi192ENS_10bfloat16_tEfNS_4arch4Sm90ELb0ELb1ELb1ELb0ELb0ELb0ELb0ELb1ELb1ELb1ELb0ELb0EEENS1_21CollectiveEpilogueFwdINS6_IJSA_SC_SB_EEES9_SE_SG_Li256ELb0ELb1ELb0ELb0EEENS1_30DynamicPersistentTileSchedulerILi256ELi128ELb0ELb1ELb1EEEEEEEEEvNT_6ParamsE)
        /*004c*/ 	.short	0x0380
        /*004e*/ 	.short	0x0a80


	//----- nvinfo : EIATTR_SW_WAR
	.align		4
.L_128:
        /*0050*/ 	.byte	0x04, 0x36
        /*0052*/ 	.short	(.L_130 - .L_129)
.L_129:
        /*0054*/ 	.word	0x00000008
.L_130:


//--------------------- .nv.info._ZN7cutlass13device_kernelIN5flash11enable_sm90INS1_16FlashAttnFwdSm90INS1_25CollectiveMainloopFwdSm90ILi2EN4cute5tupleIJNS5_1CILi1EEES8_S8_EEENS6_IJNS7_ILi128EEENS7_ILi96EEENS7_ILi192EEEEEELi192ENS_10bfloat16_tEfNS_4arch4Sm90ELb0ELb1ELb1ELb1ELb0ELb0ELb0ELb1ELb1ELb1ELb0ELb0EEENS1_21CollectiveEpilogueFwdINS6_IJSA_SC_SB_EEES9_SE_SG_Li256ELb1ELb1ELb0ELb0EEENS1_36VarlenDynamicPersistentTileSchedulerILi128ELi96ELi256ELi128ELb0ELb1ELb1ELb1ELb0ELb1EEEEEEEEEvNT_6ParamsE --------------------------
	.section	.nv.info._ZN7cutlass13device_kernelIN5flash11enable_sm90INS1_16FlashAttnFwdSm90INS1_25CollectiveMainloopFwdSm90ILi2EN4cute5tupleIJNS5_1CILi1EEES8_S8_EEENS6_IJNS7_ILi128EEENS7_ILi96EEENS7_ILi192EEEEEELi192ENS_10bfloat16_tEfNS_4arch4Sm90ELb0ELb1ELb1ELb1ELb0ELb0ELb0ELb1ELb1ELb1ELb0ELb0EEENS1_21CollectiveEpilogueFwdINS6_IJSA_SC_SB_EEES9_SE_SG_Li256ELb1ELb1ELb0ELb0EEENS1_36VarlenDynamicPersistentTileSchedulerILi128ELi96ELi256ELi128ELb0ELb1ELb1ELb1ELb0ELb1EEEEEEEEEvNT_6ParamsE,"",@"SHT_CUDA_INFO"
	.sectionflags	@""
	.align	4


	//----- nvinfo : EIATTR_CUDA_API_VERSION
	.align		4
        /*0000*/ 	.byte	0x04, 0x37
        /*0002*/ 	.short	(.L_132 - .L_131)
.L_131:
        /*0004*/ 	.word	0x00000082


	//----- nvinfo : EIATTR_KPARAM_INFO
	.align		4
.L_132:
        /*0008*/ 	.byte	0x04, 0x17
        /*000a*/ 	.short	(.L_134 - .L_133)
.L_133:
        /*000c*/ 	.word	0x00000000
        /*0010*/ 	.short	0x0000
        /*0012*/ 	.short	0x0000
        /*0014*/ 	.byte	0x00, 0xf0, 0x01, 0x2a


	//----- nvinfo : EIATTR_SPARSE_MMA_MASK
	.align		4
.L_134:
        /*0018*/ 	.byte	0x03, 0x50
        /*001a*/ 	.short	0x0000


	//----- nvinfo : EIATTR_MAXREG_COUNT
	.align		4
        /*001c*/ 	.byte	0x03, 0x1b
        /*001e*/ 	.short	0x00a8


	//----- nvinfo : EIATTR_MERCURY_ISA_VERSION
	.align		4
        /*0020*/ 	.byte	0x03, 0x5f
        /*0022*/ 	.short	0x0101


	//----- nvinfo : EIATTR_VRC_CTA_INIT_COUNT
	.align		4
        /*0024*/ 	.byte	0x02, 0x4a
	.zero		1
	.zero		1


	//----- nvinfo : EIATTR_EXIT_INSTR_OFFSETS
	.align		4
        /*0028*/ 	.byte	0x04, 0x1c
        /*002a*/ 	.short	(.L_136 - .L_135)


	//   ....[0]....
.L_135:
        /*002c*/ 	.word	0x00000010


	//----- nvinfo : EIATTR_MAX_THREADS
	.align		4
.L_136:
        /*0030*/ 	.byte	0x04, 0x05
        /*0032*/ 	.short	(.L_138 - .L_137)
.L_137:
        /*0034*/ 	.word	0x00000180
        /*0038*/ 	.word	0x00000001
        /*003c*/ 	.word	0x00000001


	//----- nvinfo : EIATTR_CBANK_PARAM_SIZE
	.align		4
.L_138:
        /*0040*/ 	.byte	0x03, 0x19
        /*0042*/ 	.short	0x0a80


	//----- nvinfo : EIATTR_PARAM_CBANK
	.align		4
        /*0044*/ 	.byte	0x04, 0x0a
        /*0046*/ 	.short	(.L_140 - .L_139)
	.align		4
.L_139:
        /*0048*/ 	.word	index@(.nv.constant0._ZN7cutlass13device_kernelIN5flash11enable_sm90INS1_16FlashAttnFwdSm90INS1_25CollectiveMainloopFwdSm90ILi2EN4cute5tupleIJNS5_1CILi1EEES8_S8_EEENS6_IJNS7_ILi128EEENS7_ILi96EEENS7_ILi192EEEEEELi192ENS_10bfloat16_tEfNS_4arch4Sm90ELb0ELb1ELb1ELb1ELb0ELb0ELb0ELb1ELb1ELb1ELb0ELb0EEENS1_21CollectiveEpilogueFwdINS6_IJSA_SC_SB_EEES9_SE_SG_Li256ELb1ELb1ELb0ELb0EEENS1_36VarlenDynamicPersistentTileSchedulerILi128ELi96ELi256ELi128ELb0ELb1ELb1ELb1ELb0ELb1EEEEEEEEEvNT_6ParamsE)
        /*004c*/ 	.short	0x0380
        /*004e*/ 	.short	0x0a80


	//----- nvinfo : EIATTR_SW_WAR
	.align		4
.L_140:
        /*0050*/ 	.byte	0x04, 0x36
        /*0052*/ 	.short	(.L_142 - .L_141)
.L_141:
        /*0054*/ 	.word	0x00000008
.L_142:


//--------------------- .nv.info._ZN7cutlass13device_kernelIN5flash11enable_sm90INS1_16FlashAttnFwdSm90INS1_25CollectiveMainloopFwdSm90ILi2EN4cute5tupleIJNS5_1CILi1EEES8_S8_EEENS6_IJNS7_ILi128EEENS7_ILi96EEENS7_ILi192EEEEEELi192ENS_10bfloat16_tEfNS_4arch4Sm90ELb0ELb1ELb1ELb1ELb0ELb1ELb0ELb1ELb1ELb1ELb0ELb0EEENS1_21CollectiveEpilogueFwdINS6_IJSA_SC_SB_EEES9_SE_SG_Li256ELb1ELb1ELb0ELb0EEENS1_36VarlenDynamicPersistentTileSchedulerILi128ELi96ELi256ELi128ELb0ELb1ELb1ELb1ELb0ELb1EEEEEEEEEvNT_6ParamsE --------------------------
	.section	.nv.info._ZN7cutlass13device_kernelIN5flash11enable_sm90INS1_16FlashAttnFwdSm90INS1_25CollectiveMainloopFwdSm90ILi2EN4cute5tupleIJNS5_1CILi1EEES8_S8_EEENS6_IJNS7_ILi128EEENS7_ILi96EEENS7_ILi192EEEEEELi192ENS_10bfloat16_tEfNS_4arch4Sm90ELb0ELb1ELb1ELb1ELb0ELb1ELb0ELb1ELb1ELb1ELb0ELb0EEENS1_21CollectiveEpilogueFwdINS6_IJSA_SC_SB_EEES9_SE_SG_Li256ELb1ELb1ELb0ELb0EEENS1_36VarlenDynamicPersistentTileSchedulerILi128ELi96ELi256ELi128ELb0ELb1ELb1ELb1ELb0ELb1EEEEEEEEEvNT_6ParamsE,"",@"SHT_CUDA_INFO"
	.sectionflags	@""
	.align	4


	//----- nvinfo : EIATTR_CUDA_API_VERSION
	.align		4
        /*0000*/ 	.byte	0x04, 0x37
        /*0002*/ 	.short	(.L_144 - .L_143)
.L_143:
        /*0004*/ 	.word	0x00000082


	//----- nvinfo : EIATTR_KPARAM_INFO
	.align		4
.L_144:
        /*0008*/ 	.byte	0x04, 0x17
        /*000a*/ 	.short	(.L_146 - .L_145)
.L_145:
        /*000c*/ 	.word	0x00000000
        /*0010*/ 	.short	0x0000
        /*0012*/ 	.short	0x0000
        /*0014*/ 	.byte	0x00, 0xf0, 0x01, 0x2a


	//----- nvinfo : EIATTR_SPARSE_MMA_MASK
	.align		4
.L_146:
        /*0018*/ 	.byte	0x03, 0x50
        /*001a*/ 	.short	0x0000


	//----- nvinfo : EIATTR_MAXREG_COUNT
	.align		4
        /*001c*/ 	.byte	0x03, 0x1b
        /*001e*/ 	.short	0x00a8


	//----- nvinfo : EIATTR_MERCURY_ISA_VERSION
	.align		4
        /*0020*/ 	.byte	0x03, 0x5f
        /*0022*/ 	.short	0x0101


	//----- nvinfo : EIATTR_VRC_CTA_INIT_COUNT
	.align		4
        /*0024*/ 	.byte	0x02, 0x4a
	.zero		1
	.zero		1


	//----- nvinfo : EIATTR_EXIT_INSTR_OFFSETS
	.align		4
        /*0028*/ 	.byte	0x04, 0x1c
        /*002a*/ 	.short	(.L_148 - .L_147)


	//   ....[0]....
.L_147:
        /*002c*/ 	.word	0x00000010


	//----- nvinfo : EIATTR_MAX_THREADS
	.align		4
.L_148:
        /*0030*/ 	.byte	0x04, 0x05
        /*0032*/ 	.short	(.L_150 - .L_149)
.L_149:
        /*0034*/ 	.word	0x00000180
        /*0038*/ 	.word	0x00000001
        /*003c*/ 	.word	0x00000001


	//----- nvinfo : EIATTR_CBANK_PARAM_SIZE
	.align		4
.L_150:
        /*0040*/ 	.byte	0x03, 0x19
        /*0042*/ 	.short	0x0a80


	//----- nvinfo : EIATTR_PARAM_CBANK
	.align		4
        /*0044*/ 	.byte	0x04, 0x0a
        /*0046*/ 	.short	(.L_152 - .L_151)
	.align		4
.L_151:
        /*0048*/ 	.word	index@(.nv.constant0._ZN7cutlass13device_kernelIN5flash11enable_sm90INS1_16FlashAttnFwdSm90INS1_25CollectiveMainloopFwdSm90ILi2EN4cute5tupleIJNS5_1CILi1EEES8_S8_EEENS6_IJNS7_ILi128EEENS7_ILi96EEENS7_ILi192EEEEEELi192ENS_10bfloat16_tEfNS_4arch4Sm90ELb0ELb1ELb1ELb1ELb0ELb1ELb0ELb1ELb1ELb1ELb0ELb0EEENS1_21CollectiveEpilogueFwdINS6_IJSA_SC_SB_EEES9_SE_SG_Li256ELb1ELb1ELb0ELb0EEENS1_36VarlenDynamicPersistentTileSchedulerILi128ELi96ELi256ELi128ELb0ELb1ELb1ELb1ELb0ELb1EEEEEEEEEvNT_6ParamsE)
        /*004c*/ 	.short	0x0380
        /*004e*/ 	.short	0x0a80


	//----- nvinfo : EIATTR_SW_WAR
	.align		4
.L_152:
        /*0050*/ 	.byte	0x04, 0x36
        /*0052*/ 	.short	(.L_154 - .L_153)
.L_153:
        /*0054*/ 	.word	0x00000008
.L_154:


//--------------------- .nv.info._ZN7cutlass13device_kernelIN5flash11enable_sm90INS1_16FlashAttnFwdSm90INS1_25CollectiveMainloopFwdSm90ILi2EN4cute5tupleIJNS5_1CILi1EEES8_S8_EEENS6_IJNS7_ILi128EEENS7_ILi112EEENS7_ILi192EEEEEELi192ENS_10bfloat16_tEfNS_4arch4Sm90ELb1ELb0ELb1ELb0ELb0ELb0ELb0ELb1ELb1ELb1ELb0ELb0EEENS1_21CollectiveEpilogueFwdINS6_IJSA_SC_SB_EEES9_SE_SG_Li256ELb0ELb1ELb0ELb0EEENS1_30DynamicPersistentTileSchedulerILi256ELi128ELb0ELb1ELb1EEEEEEEEEvNT_6ParamsE --------------------------
	.section	.nv.info._ZN7cutlass13device_kernelIN5flash11enable_sm90INS1_16FlashAttnFwdSm90INS1_25CollectiveMainloopFwdSm90ILi2EN4cute5tupleIJNS5_1CILi1EEES8_S8_EEENS6_IJNS7_ILi128EEENS7_ILi112EEENS7_ILi192EEEEEELi192ENS_10bfloat16_tEfNS_4arch4Sm90ELb1ELb0ELb1ELb0ELb0ELb0ELb0ELb1ELb1ELb1ELb0ELb0EEENS1_21CollectiveEpilogueFwdINS6_IJSA_SC_SB_EEES9_SE_SG_Li256ELb0ELb1ELb0ELb0EEENS1_30DynamicPersistentTileSchedulerILi256ELi128ELb0ELb1ELb1EEEEEEEEEvNT_6ParamsE,"",@"SHT_CUDA_INFO"
	.sectionflags	@""
	.align	4


	//----- nvinfo : EIATTR_CUDA_API_VERSION
	.align		4
        /*0000*/ 	.byte	0x04, 0x37
        /*0002*/ 	.short	(.L_156 - .L_155)
.L_155:
        /*0004*/ 	.word	0x00000082


	//----- nvinfo : EIATTR_KPARAM_INFO
	.align		4
.L_156:
        /*0008*/ 	.byte	0x04, 0x17
        /*000a*/ 	.short	(.L_158 - .L_157)
.L_157:
        /*000c*/ 	.word	0x00000000
        /*0010*/ 	.short	0x0000
        /*0012*/ 	.short	0x0000
        /*0014*/ 	.byte	0x00, 0xf0, 0x01, 0x2a


	//----- nvinfo : EIATTR_SPARSE_MMA_MASK
	.align		4
.L_158:
        /*0018*/ 	.byte	0x03, 0x50
        /*001a*/ 	.short	0x0000


	//----- nvinfo : EIATTR_MAXREG_COUNT
	.align		4
        /*001c*/ 	.byte	0x03, 0x1b
        /*001e*/ 	.short	0x00a8


	//----- nvinfo : EIATTR_MERCURY_ISA_VERSION
	.align		4
        /*0020*/ 	.byte	0x03, 0x5f
        /*0022*/ 	.short	0x0101


	//----- nvinfo : EIATTR_VRC_CTA_INIT_COUNT
	.align		4
        /*0024*/ 	.byte	0x02, 0x4a
	.zero		1
	.zero		1


	//----- nvinfo : EIATTR_EXIT_INSTR_OFFSETS
	.align		4
        /*0028*/ 	.byte	0x04, 0x1c
        /*002a*/ 	.short	(.L_160 - .L_159)


	//   ....[0]....
.L_159:
        /*002c*/ 	.word	0x00000010


	//----- nvinfo : EIATTR_MAX_THREADS
	.align		4
.L_160:
        /*0030*/ 	.byte	0x04, 0x05
        /*0032*/ 	.short	(.L_162 - .L_161)
.L_161:
        /*0034*/ 	.word	0x00000180
        /*0038*/ 	.word	0x00000001
        /*003c*/ 	.word	0x00000001


	//----- nvinfo : EIATTR_CBANK_PARAM_SIZE
	.align		4
.L_162:
        /*0040*/ 	.byte	0x03, 0x19
        /*0042*/ 	.short	0x0a80


	//----- nvinfo : EIATTR_PARAM_CBANK
	.align		4
        /*0044*/ 	.byte	0x04, 0x0a
        /*0046*/ 	.short	(.L_164 - .L_163)
	.align		4
.L_163:
        /*0048*/ 	.word	index@(.nv.constant0._ZN7cutlass13device_kernelIN5flash11enable_sm90INS1_16FlashAttnFwdSm90INS1_25CollectiveMainloopFwdSm90ILi2EN4cute5tupleIJNS5_1CILi1EEES8_S8_EEENS6_IJNS7_ILi128EEENS7_ILi112EEENS7_ILi192EEEEEELi192ENS_10bfloat16_tEfNS_4arch4Sm90ELb1ELb0ELb1ELb0ELb0ELb0ELb0ELb1ELb1ELb1ELb0ELb0EEENS1_21CollectiveEpilogueFwdINS6_IJSA_SC_SB_EEES9_SE_SG_Li256ELb0ELb1ELb0ELb0EEENS1_30DynamicPersistentTileSchedulerILi256ELi128ELb0ELb1ELb1EEEEEEEEEvNT_6ParamsE)
        /*004c*/ 	.short	0x0380
        /*004e*/ 	.short	0x0a80


	//----- nvinfo : EIATTR_SW_WAR
	.align		4
.L_164:
        /*0050*/ 	.byte	0x04, 0x36
        /*0052*/ 	.short	(.L_166 - .L_165)
.L_165:
        /*0054*/ 	.word	0x00000008
.L_166:


//--------------------- .nv.info._ZN7cutlass13device_kernelIN5flash11enable_sm90INS1_16FlashAttnFwdSm90INS1_25CollectiveMainloopFwdSm90ILi2EN4cute5tupleIJNS5_1CILi1EEES8_S8_EEENS6_IJNS7_ILi128EEENS7_ILi112EEENS7_ILi192EEEEEELi192ENS_10bfloat16_tEfNS_4arch4Sm90ELb1ELb0ELb1ELb1ELb0ELb0ELb0ELb1ELb1ELb1ELb0ELb0EEENS1_21CollectiveEpilogueFwdINS6_IJSA_SC_SB_EEES9_SE_SG_Li256ELb1ELb1ELb0ELb0EEENS1_36VarlenDynamicPersistentTileSchedulerILi128ELi112ELi256ELi128ELb0ELb1ELb1ELb1ELb1ELb1EEEEEEEEEvNT_6ParamsE --------------------------
	.section	.nv.info._ZN7cutlass13device_kernelIN5flash11enable_sm90INS1_16FlashAttnFwdSm90INS1_25CollectiveMainloopFwdSm90ILi2EN4cute5tupleIJNS5_1CILi1EEES8_S8_EEENS6_IJNS7_ILi128EEENS7_ILi112EEENS7_ILi192EEEEEELi192ENS_10bfloat16_tEfNS_4arch4Sm90ELb1ELb0ELb1ELb1ELb0ELb0ELb0ELb1ELb1ELb1ELb0ELb0EEENS1_21CollectiveEpilogueFwdINS6_IJSA_SC_SB_EEES9_SE_SG_Li256ELb1ELb1ELb0ELb0EEENS1_36VarlenDynamicPersistentTileSchedulerILi128ELi112ELi256ELi128ELb0ELb1ELb1ELb1ELb1ELb1EEEEEEEEEvNT_6ParamsE,"",@"SHT_CUDA_INFO"
	.sectionflags	@""
	.align	4


	//----- nvinfo : EIATTR_CUDA_API_VERSION
	.align		4
        /*0000*/ 	.byte	0x04, 0x37
        /*0002*/ 	.short	(.L_168 - .L_167)
.L_167:
        /*0004*/ 	.word	0x00000082


	//----- nvinfo : EIATTR_KPARAM_INFO
	.align		4
.L_168:
        /*0008*/ 	.byte	0x04, 0x17
        /*000a*/ 	.short	(.L_170 - .L_169)
.L_169:
        /*000c*/ 	.word	0x00000000
        /*0010*/ 	.short	0x0000
        /*0012*/ 	.short	0x0000
        /*0014*/ 	.byte	0x00, 0xf0, 0x01, 0x2a


	//----- nvinfo : EIATTR_SPARSE_MMA_MASK
	.align		4
.L_170:
        /*0018*/ 	.byte	0x03, 0x50
        /*001a*/ 	.short	0x0000


	//----- nvinfo : EIATTR_MAXREG_COUNT
	.align		4
        /*001c*/ 	.byte	0x03, 0x1b
        /*001e*/ 	.short	0x00a8


	//----- nvinfo : EIATTR_MERCURY_ISA_VERSION
	.align		4
        /*0020*/ 	.byte	0x03, 0x5f
        /*0022*/ 	.short	0x0101


	//----- nvinfo : EIATTR_VRC_CTA_INIT_COUNT
	.align		4
        /*0024*/ 	.byte	0x02, 0x4a
	.zero		1
	.zero		1


	//----- nvinfo : EIATTR_EXIT_INSTR_OFFSETS
	.align		4
        /*0028*/ 	.byte	0x04, 0x1c
        /*002a*/ 	.short	(.L_172 - .L_171)


	//   ....[0]....
.L_171:
        /*002c*/ 	.word	0x00000010


	//----- nvinfo : EIATTR_MAX_THREADS
	.align		4
.L_172:
        /*0030*/ 	.byte	0x04, 0x05
        /*0032*/ 	.short	(.L_174 - .L_173)
.L_173:
        /*0034*/ 	.word	0x00000180
        /*0038*/ 	.word	0x00000001
        /*003c*/ 	.word	0x00000001


	//----- nvinfo : EIATTR_CBANK_PARAM_SIZE
	.align		4
.L_174:
        /*0040*/ 	.byte	0x03, 0x19
        /*0042*/ 	.short	0x0a80


	//----- nvinfo : EIATTR_PARAM_CBANK
	.align		4
        /*0044*/ 	.byte	0x04, 0x0a
        /*0046*/ 	.short	(.L_176 - .L_175)
	.align		4
.L_175:
        /*0048*/ 	.word	index@(.nv.constant0._ZN7cutlass13device_kernelIN5flash11enable_sm90INS1_16FlashAttnFwdSm90INS1_25CollectiveMainloopFwdSm90ILi2EN4cute5tupleIJNS5_1CILi1EEES8_S8_EEENS6_IJNS7_ILi128EEENS7_ILi112EEENS7_ILi192EEEEEELi192ENS_10bfloat16_tEfNS_4arch4Sm90ELb1ELb0ELb1ELb1ELb0ELb0ELb0ELb1ELb1ELb1ELb0ELb0EEENS1_21CollectiveEpilogueFwdINS6_IJSA_SC_SB_EEES9_SE_SG_Li256ELb1ELb1ELb0ELb0EEENS1_36VarlenDynamicPersistentTileSchedulerILi128ELi112ELi256ELi128ELb0ELb1ELb1ELb1ELb1ELb1EEEEEEEEEvNT_6ParamsE)
        /*004c*/ 	.short	0x0380
        /*004e*/ 	.short	0x0a80


	//----- nvinfo : EIATTR_SW_WAR
	.align		4
.L_176:
        /*0050*/ 	.byte	0x04, 0x36
        /*0052*/ 	.short	(.L_178 - .L_177)
.L_177:
        /*0054*/ 	.word	0x00000008
.L_178:


//--------------------- .nv.info._ZN7cutlass13device_kernelIN5flash11enable_sm90INS1_16FlashAttnFwdSm90INS1_25CollectiveMainloopFwdSm90ILi2EN4cute5tupleIJNS5_1CILi1EEES8_S8_EEENS6_IJNS7_ILi128EEENS7_ILi112EEENS7_ILi192EEEEEELi192ENS_10bfloat16_tEfNS_4arch4Sm90ELb1ELb0ELb1ELb1ELb0ELb1ELb0ELb1ELb1ELb1ELb0ELb0EEENS1_21CollectiveEpilogueFwdINS6_IJSA_SC_SB_EEES9_SE_SG_Li256ELb1ELb1ELb0ELb0EEENS1_36VarlenDynamicPersistentTileSchedulerILi128ELi112ELi256ELi128ELb0ELb1ELb1ELb1ELb1ELb1EEEEEEEEEvNT_6ParamsE --------------------------
	.section	.nv.info._ZN7cutlass13device_kernelIN5flash11enable_sm90INS1_16FlashAttnFwdSm90INS1_25CollectiveMainloopFwdSm90ILi2EN4cute5tupleIJNS5_1CILi1EEES8_S8_EEENS6_IJNS7_ILi128EEENS7_ILi112EEENS7_ILi192EEEEEELi192ENS_10bfloat16_tEfNS_4arch4Sm90ELb1ELb0ELb1ELb1ELb0ELb1ELb0ELb1ELb1ELb1ELb0ELb0EEENS1_21CollectiveEpilogueFwdINS6_IJSA_SC_SB_EEES9_SE_SG_Li256ELb1ELb1ELb0ELb0EEENS1_36VarlenDynamicPersistentTileSchedulerILi128ELi112ELi256ELi128ELb0ELb1ELb1ELb1ELb1ELb1EEEEEEEEEvNT_6ParamsE,"",@"SHT_CUDA_INFO"
	.sectionflags	@""
	.align	4


	//----- nvinfo : EIATTR_CUDA_API_VERSION
	.align		4
        /*0000*/ 	.byte	0x04, 0x37
        /*0002*/ 	.short	(.L_180 - .L_179)
.L_179:
        /*0004*/ 	.word	0x00000082


	//----- nvinfo : EIATTR_KPARAM_INFO
	.align		4
.L_180:
        /*0008*/ 	.byte	0x04, 0x17
        /*000a*/ 	.short	(.L_182 - .L_181)
.L_181:
        /*000c*/ 	.word	0x00000000
        /*0010*/ 	.short	0x0000
        /*0012*/ 	.short	0x0000
        /*0014*/ 	.byte	0x00, 0xf0, 0x01, 0x2a


	//----- nvinfo : EIATTR_SPARSE_MMA_MASK
	.align		4
.L_182:
        /*0018*/ 	.byte	0x03, 0x50
        /*001a*/ 	.short	0x0000


	//----- nvinfo : EIATTR_MAXREG_COUNT
	.align		4
        /*001c*/ 	.byte	0x03, 0x1b
        /*001e*/ 	.short	0x00a8


	//----- nvinfo : EIATTR_MERCURY_ISA_VERSION
	.align		4
        /*0020*/ 	.byte	0x03, 0x5f
        /*0022*/ 	.short	0x0101


	//----- nvinfo : EIATTR_VRC_CTA_INIT_COUNT
	.align		4
        /*0024*/ 	.byte	0x02, 0x4a
	.zero		1
	.zero		1


	//----- nvinfo : EIATTR_EXIT_INSTR_OFFSETS
	.align		4
        /*0028*/ 	.byte	0x04, 0x1c
        /*002a*/ 	.short	(.L_184 - .L_183)


	//   ....[0]....
.L_183:
        /*002c*/ 	.word	0x00000010


	//----- nvinfo : EIATTR_MAX_THREADS
	.align		4
.L_184:
        /*0030*/ 	.byte	0x04, 0x05
        /*0032*/ 	.short	(.L_186 - .L_185)
.L_185:
        /*0034*/ 	.word	0x00000180
        /*0038*/ 	.word	0x00000001
        /*003c*/ 	.word	0x00000001


	//----- nvinfo : EIATTR_CBANK_PARAM_SIZE
	.align		4
.L_186:
        /*0040*/ 	.byte	0x03, 0x19
        /*0042*/ 	.short	0x0a80


	//----- nvinfo : EIATTR_PARAM_CBANK
	.align		4
        /*0044*/ 	.byte	0x04, 0x0a
        /*0046*/ 	.short	(.L_188 - .L_187)
	.align		4
.L_187:
        /*0048*/ 	.word	index@(.nv.constant0._ZN7cutlass13device_kernelIN5flash11enable_sm90INS1_16FlashAttnFwdSm90INS1_25CollectiveMainloopFwdSm90ILi2EN4cute5tupleIJNS5_1CILi1EEES8_S8_EEENS6_IJNS7_ILi128EEENS7_ILi112EEENS7_ILi192EEEEEELi192ENS_10bfloat16_tEfNS_4arch4Sm90ELb1ELb0ELb1ELb1ELb0ELb1ELb0ELb1ELb1ELb1ELb0ELb0EEENS1_21CollectiveEpilogueFwdINS6_IJSA_SC_SB_EEES9_SE_SG_Li256ELb1ELb1ELb0ELb0EEENS1_36VarlenDynamicPersistentTileSchedulerILi128ELi112ELi256ELi128ELb0ELb1ELb1ELb1ELb1ELb1EEEEEEEEEvNT_6ParamsE)
        /*004c*/ 	.short	0x0380
        /*004e*/ 	.short	0x0a80


	//----- nvinfo : EIATTR_SW_WAR
	.align		4
.L_188:
        /*0050*/ 	.byte	0x04, 0x36
        /*0052*/ 	.short	(.L_190 - .L_189)
.L_189:
        /*0054*/ 	.word	0x00000008
.L_190:


//--------------------- .nv.callgraph             --------------------------
	.section	.nv.callgraph,"",@"SHT_CUDA_CALLGRAPH"
	.align	4
	.sectionentsize	8
	.align		4
        /*0000*/ 	.word	0x00000000
	.align		4
        /*0004*/ 	.word	0xffffffff
	.align		4
        /*0008*/ 	.word	0x00000000
	.align		4
        /*000c*/ 	.word	0xfffffffe
	.align		4
        /*0010*/ 	.word	0x00000000
	.align		4
        /*0014*/ 	.word	0xfffffffd
	.align		4
        /*0018*/ 	.word	0x00000000
	.align		4
        /*001c*/ 	.word	0xfffffffc


//--------------------- .nv.constant4             --------------------------
	.section	.nv.constant4,"a",@progbits
	.align	8
	.align		8
.nv.constant4:
        /*0000*/ 	.dword	_ZN82_INTERNAL_aa617ece_46_flash_fwd_hdim192_bf16_softcap_packgqa_sm90_cu_f3e6f9ee_35104cuda3std3__45__cpo5beginE
	.align		8
        /*0008*/ 	.dword	_ZN82_INTERNAL_aa617ece_46_flash_fwd_hdim192_bf16_softcap_packgqa_sm90_cu_f3e6f9ee_35104cuda3std3__45__cpo3endE
	.align		8
        /*0010*/ 	.dword	_ZN82_INTERNAL_aa617ece_46_flash_fwd_hdim192_bf16_softcap_packgqa_sm90_cu_f3e6f9ee_35104cuda3std3__45__cpo6cbeginE
	.align		8
        /*0018*/ 	.dword	_ZN82_INTERNAL_aa617ece_46_flash_fwd_hdim192_bf16_softcap_packgqa_sm90_cu_f3e6f9ee_35104cuda3std3__45__cpo4cendE
	.align		8
        /*0020*/ 	.dword	_ZN82_INTERNAL_aa617ece_46_flash_fwd_hdim192_bf16_softcap_packgqa_sm90_cu_f3e6f9ee_35104cuda3std3__484_GLOBAL__N__aa617ece_46_flash_fwd_hdim192_bf16_softcap_packgqa_sm90_cu_f3e6f9ee_35106ignoreE
	.align		8
        /*0028*/ 	.dword	_ZN82_INTERNAL_aa617ece_46_flash_fwd_hdim192_bf16_softcap_packgqa_sm90_cu_f3e6f9ee_35104cuda3std3__419piecewise_constructE
	.align		8
        /*0030*/ 	.dword	_ZN82_INTERNAL_aa617ece_46_flash_fwd_hdim192_bf16_softcap_packgqa_sm90_cu_f3e6f9ee_35104cuda3std3__48in_placeE
	.align		8
        /*0038*/ 	.dword	_ZN82_INTERNAL_aa617ece_46_flash_fwd_hdim192_bf16_softcap_packgqa_sm90_cu_f3e6f9ee_35104cuda3std6ranges3__45__cpo4swapE
	.align		8
        /*0040*/ 	.dword	_ZN82_INTERNAL_aa617ece_46_flash_fwd_hdim192_bf16_softcap_packgqa_sm90_cu_f3e6f9ee_35104cuda3std6ranges3__45__cpo9iter_moveE
	.align		8
        /*0048*/ 	.dword	_ZN82_INTERNAL_aa617ece_46_flash_fwd_hdim192_bf16_softcap_packgqa_sm90_cu_f3e6f9ee_35104cute7productE
	.align		8
        /*0050*/ 	.dword	_ZN82_INTERNAL_aa617ece_46_flash_fwd_hdim192_bf16_softcap_packgqa_sm90_cu_f3e6f9ee_35104cute1_E


//--------------------- .text._ZN7cutlass13device_kernelIN5flash11enable_sm90INS1_16FlashAttnFwdSm90INS1_25CollectiveMainloopFwdSm90ILi2EN4cute5tupleIJNS5_1CILi1EEES8_S8_EEENS6_IJNS7_ILi128EEENS7_ILi112EEENS7_ILi192EEEEEELi192ENS_10bfloat16_tEfNS_4arch4Sm90ELb0ELb0ELb1ELb0ELb0ELb0ELb0ELb1ELb1ELb1ELb0ELb0EEENS1_21CollectiveEpilogueFwdINS6_IJSA_SC_SB_EEES9_SE_SG_Li256ELb0ELb1ELb0ELb0EEENS1_29StaticPersistentTileSchedulerILb0EEEEEEEEEvNT_6ParamsE --------------------------
	.section	.text._ZN7cutlass13device_kernelIN5flash11enable_sm90INS1_16FlashAttnFwdSm90INS1_25CollectiveMainloopFwdSm90ILi2EN4cute5tupleIJNS5_1CILi1EEES8_S8_EEENS6_IJNS7_ILi128EEENS7_ILi112EEENS7_ILi192EEEEEELi192ENS_10bfloat16_tEfNS_4arch4Sm90ELb0ELb0ELb1ELb0ELb0ELb0ELb0ELb1ELb1ELb1ELb0ELb0EEENS1_21CollectiveEpilogueFwdINS6_IJSA_SC_SB_EEES9_SE_SG_Li256ELb0ELb1ELb0ELb0EEENS1_29StaticPersistentTileSchedulerILb0EEEEEEEEEvNT_6ParamsE,"ax",@progbits
	.align	128
.text._ZN7cutlass13device_kernelIN5flash11enable_sm90INS1_16FlashAttnFwdSm90INS1_25CollectiveMainloopFwdSm90ILi2EN4cute5tupleIJNS5_1CILi1EEES8_S8_EEENS6_IJNS7_ILi128EEENS7_ILi112EEENS7_ILi192EEEEEELi192ENS_10bfloat16_tEfNS_4arch4Sm90ELb0ELb0ELb1ELb0ELb0ELb0ELb0ELb1ELb1ELb1ELb0ELb0EEENS1_21CollectiveEpilogueFwdINS6_IJSA_SC_SB_EEES9_SE_SG_Li256ELb0ELb1ELb0ELb0EEENS1_29StaticPersistentTileSchedulerILb0EEEEEEEEEvNT_6ParamsE:
        .type           _ZN7cutlass13device_kernelIN5flash11enable_sm90INS1_16FlashAttnFwdSm90INS1_25CollectiveMainloopFwdSm90ILi2EN4cute5tupleIJNS5_1CILi1EEES8_S8_EEENS6_IJNS7_ILi128EEENS7_ILi112EEENS7_ILi192EEEEEELi192ENS_10bfloat16_tEfNS_4arch4Sm90ELb0ELb0ELb1ELb0ELb0ELb0ELb0ELb1ELb1ELb1ELb0ELb0EEENS1_21CollectiveEpilogueFwdINS6_IJSA_SC_SB_EEES9_SE_SG_Li256ELb0ELb1ELb0ELb0EEENS1_29StaticPersistentTileSchedulerILb0EEEEEEEEEvNT_6ParamsE,@function
        .size           _ZN7cutlass13device_kernelIN5flash11enable_sm90INS1_16FlashAttnFwdSm90INS1_25CollectiveMainloopFwdSm90ILi2EN4cute5tupleIJNS5_1CILi1EEES8_S8_EEENS6_IJNS7_ILi128EEENS7_ILi112EEENS7_ILi192EEEEEELi192ENS_10bfloat16_tEfNS_4arch4Sm90ELb0ELb0ELb1ELb0ELb0ELb0ELb0ELb1ELb1ELb1ELb0ELb0EEENS1_21CollectiveEpilogueFwdINS6_IJSA_SC_SB_EEES9_SE_SG_Li256ELb0ELb1ELb0ELb0EEENS1_29StaticPersistentTileSchedulerILb0EEEEEEEEEvNT_6ParamsE,(.L_x_10 - _ZN7cutlass13device_kernelIN5flash11enable_sm90INS1_16FlashAttnFwdSm90INS1_25CollectiveMainloopFwdSm90ILi2EN4cute5tupleIJNS5_1CILi1EEES8_S8_EEENS6_IJNS7_ILi128EEENS7_ILi112EEENS7_ILi192EEEEEELi192ENS_10bfloat16_tEfNS_4arch4Sm90ELb0ELb0ELb1ELb0ELb0ELb0ELb0ELb1ELb1ELb1ELb0ELb0EEENS1_21CollectiveEpilogueFwdINS6_IJSA_SC_SB_EEES9_SE_SG_Li256ELb0ELb1ELb0ELb0EEENS1_29StaticPersistentTileSchedulerILb0EEEEEEEEEvNT_6ParamsE)
        .other          _ZN7cutlass13device_kernelIN5flash11enable_sm90INS1_16FlashAttnFwdSm90INS1_25CollectiveMainloopFwdSm90ILi2EN4cute5tupleIJNS5_1CILi1EEES8_S8_EEENS6_IJNS7_ILi128EEENS7_ILi112EEENS7_ILi192EEEEEELi192ENS_10bfloat16_tEfNS_4arch4Sm90ELb0ELb0ELb1ELb0ELb0ELb0ELb0ELb1ELb1ELb1ELb0ELb0EEENS1_21CollectiveEpilogueFwdINS6_IJSA_SC_SB_EEES9_SE_SG_Li256ELb0ELb1ELb0ELb0EEENS1_29StaticPersistentTileSchedulerILb0EEEEEEEEEvNT_6ParamsE,@"STO_CUDA_ENTRY STV_DEFAULT"
_ZN7cutlass13device_kernelIN5flash11enable_sm90INS1_16FlashAttnFwdSm90INS1_25CollectiveMainloopFwdSm90ILi2EN4cute5tupleIJNS5_1CILi1EEES8_S8_EEENS6_IJNS7_ILi128EEENS7_ILi112EEENS7_ILi192EEEEEELi192ENS_10bfloat16_tEfNS_4arch4Sm90ELb0ELb0ELb1ELb0ELb0ELb0ELb0ELb1ELb1ELb1ELb0ELb0EEENS1_21CollectiveEpilogueFwdINS6_IJSA_SC_SB_EEES9_SE_SG_Li256ELb0ELb1ELb0ELb0EEENS1_29StaticPersistentTileSchedulerILb0EEEEEEEEEvNT_6ParamsE:
[----:B------:R-:W-:Y:S01]  /*0000*/  LDC R1, c[0x0][0x37c] ;  /* 0x0000df00ff017b82 */ /* 0x000fe20000000800 */
[----:B------:R-:W-:Y:S05]  /*0010*/  EXIT ;  /* 0x000000000000794d */ /* 0x000fea0003800000 */
.L_x_0:
[----:B------:R-:W-:-:S00]  /*0020*/  BRA `(.L_x_0) ;  /* 0xfffffffc00fc7947 */ /* 0x000fc0000383ffff */
[----:B------:R-:W-:-:S00]  /*0030*/  NOP ;  /* 0x0000000000007918 */ /* 0x000fc00000000000 */
        /* <DEDUP_REMOVED lines=12> */
.L_x_10:


//--------------------- .text._ZN7cutlass13device_kernelIN5flash11enable_sm90INS1_16FlashAttnFwdSm90INS1_25CollectiveMainloopFwdSm90ILi2EN4cute5tupleIJNS5_1CILi2EEENS7_ILi1EEES9_EEENS6_IJNS7_ILi128EEENS7_ILi112EEENS7_ILi192EEEEEELi192ENS_10bfloat16_tEfNS_4arch4Sm90ELb0ELb0ELb1ELb0ELb0ELb0ELb0ELb1ELb1ELb1ELb0ELb0EEENS1_21CollectiveEpilogueFwdINS6_IJSB_SD_SC_EEESA_SF_SH_Li256ELb0ELb1ELb0ELb0EEENS1_29StaticPersistentTileSchedulerILb0EEEEEEEEEvNT_6ParamsE --------------------------
	.section	.text._ZN7cutlass13device_kernelIN5flash11enable_sm90INS1_16FlashAttnFwdSm90INS1_25CollectiveMainloopFwdSm90ILi2EN4cute5tupleIJNS5_1CILi2EEENS7_ILi1EEES9_EEENS6_IJNS7_ILi128EEENS7_ILi112EEENS7_ILi192EEEEEELi192ENS_10bfloat16_tEfNS_4arch4Sm90ELb0ELb0ELb1ELb0ELb0ELb0ELb0ELb1ELb1ELb1ELb0ELb0EEENS1_21CollectiveEpilogueFwdINS6_IJSB_SD_SC_EEESA_SF_SH_Li256ELb0ELb1ELb0ELb0EEENS1_29StaticPersistentTileSchedulerILb0EEEEEEEEEvNT_6ParamsE,"ax",@progbits
	.align	128
.text._ZN7cutlass13device_kernelIN5flash11enable_sm90INS1_16FlashAttnFwdSm90INS1_25CollectiveMainloopFwdSm90ILi2EN4cute5tupleIJNS5_1CILi2EEENS7_ILi1EEES9_EEENS6_IJNS7_ILi128EEENS7_ILi112EEENS7_ILi192EEEEEELi192ENS_10bfloat16_tEfNS_4arch4Sm90ELb0ELb0ELb1ELb0ELb0ELb0ELb0ELb1ELb1ELb1ELb0ELb0EEENS1_21CollectiveEpilogueFwdINS6_IJSB_SD_SC_EEESA_SF_SH_Li256ELb0ELb1ELb0ELb0EEENS1_29StaticPersistentTileSchedulerILb0EEEEEEEEEvNT_6ParamsE:
        .type           _ZN7cutlass13device_kernelIN5flash11enable_sm90INS1_16FlashAttnFwdSm90INS1_25CollectiveMainloopFwdSm90ILi2EN4cute5tupleIJNS5_1CILi2EEENS7_ILi1EEES9_EEENS6_IJNS7_ILi128EEENS7_ILi112EEENS7_ILi192EEEEEELi192ENS_10bfloat16_tEfNS_4arch4Sm90ELb0ELb0ELb1ELb0ELb0ELb0ELb0ELb1ELb1ELb1ELb0ELb0EEENS1_21CollectiveEpilogueFwdINS6_IJSB_SD_SC_EEESA_SF_SH_Li256ELb0ELb1ELb0ELb0EEENS1_29StaticPersistentTileSchedulerILb0EEEEEEEEEvNT_6ParamsE,@function
        .size           _ZN7cutlass13device_kernelIN5flash11enable_sm90INS1_16FlashAttnFwdSm90INS1_25CollectiveMainloopFwdSm90ILi2EN4cute5tupleIJNS5_1CILi2EEENS7_ILi1EEES9_EEENS6_IJNS7_ILi128EEENS7_ILi112EEENS7_ILi192EEEEEELi192ENS_10bfloat16_tEfNS_4arch4Sm90ELb0ELb0ELb1ELb0ELb0ELb0ELb0ELb1ELb1ELb1ELb0ELb0EEENS1_21CollectiveEpilogueFwdINS6_IJSB_SD_SC_EEESA_SF_SH_Li256ELb0ELb1ELb0ELb0EEENS1_29StaticPersistentTileSchedulerILb0EEEEEEEEEvNT_6ParamsE,(.L_x_11 - _ZN7cutlass13device_kernelIN5flash11enable_sm90INS1_16FlashAttnFwdSm90INS1_25CollectiveMainloopFwdSm90ILi2EN4cute5tupleIJNS5_1CILi2EEENS7_ILi1EEES9_EEENS6_IJNS7_ILi128EEENS7_ILi112EEENS7_ILi192EEEEEELi192ENS_10bfloat16_tEfNS_4arch4Sm90ELb0ELb0ELb1ELb0ELb0ELb0ELb0ELb1ELb1ELb1ELb0ELb0EEENS1_21CollectiveEpilogueFwdINS6_IJSB_SD_SC_EEESA_SF_SH_Li256ELb0ELb1ELb0ELb0EEENS1_29StaticPersistentTileSchedulerILb0EEEEEEEEEvNT_6ParamsE)
        .other          _ZN7cutlass13device_kernelIN5flash11enable_sm90INS1_16FlashAttnFwdSm90INS1_25CollectiveMainloopFwdSm90ILi2EN4cute5tupleIJNS5_1CILi2EEENS7_ILi1EEES9_EEENS6_IJNS7_ILi128EEENS7_ILi112EEENS7_ILi192EEEEEELi192ENS_10bfloat16_tEfNS_4arch4Sm90ELb0ELb0ELb1ELb0ELb0ELb0ELb0ELb1ELb1ELb1ELb0ELb0EEENS1_21CollectiveEpilogueFwdINS6_IJSB_SD_SC_EEESA_SF_SH_Li256ELb0ELb1ELb0ELb0EEENS1_29StaticPersistentTileSchedulerILb0EEEEEEEEEvNT_6ParamsE,@"STO_CUDA_ENTRY STV_DEFAULT"
_ZN7cutlass13device_kernelIN5flash11enable_sm90INS1_16FlashAttnFwdSm90INS1_25CollectiveMainloopFwdSm90ILi2EN4cute5tupleIJNS5_1CILi2EEENS7_ILi1EEES9_EEENS6_IJNS7_ILi128EEENS7_ILi112EEENS7_ILi192EEEEEELi192ENS_10bfloat16_tEfNS_4arch4Sm90ELb0ELb0ELb1ELb0ELb0ELb0ELb0ELb1ELb1ELb1ELb0ELb0EEENS1_21CollectiveEpilogueFwdINS6_IJSB_SD_SC_EEESA_SF_SH_Li256ELb0ELb1ELb0ELb0EEENS1_29StaticPersistentTileSchedulerILb0EEEEEEEEEvNT_6ParamsE:
[----:B------:R-:W-:Y:S01]  /*0000*/  LDC R1, c[0x0][0x37c] ;  /* 0x0000df00ff017b82 */ /* 0x000fe20000000800 */
[----:B------:R-:W-:Y:S05]  /*0010*/  EXIT ;  /* 0x000000000000794d */ /* 0x000fea0003800000 */
.L_x_1:
        /* <DEDUP_REMOVED lines=14> */
.L_x_11:


//--------------------- .text._ZN7cutlass13device_kernelIN5flash11enable_sm90INS1_16FlashAttnFwdSm90INS1_25CollectiveMainloopFwdSm90ILi2EN4cute5tupleIJNS5_1CILi1EEES8_S8_EEENS6_IJNS7_ILi128EEENS7_ILi112EEENS7_ILi192EEEEEELi192ENS_10bfloat16_tEfNS_4arch4Sm90ELb0ELb0ELb1ELb1ELb0ELb0ELb0ELb1ELb1ELb1ELb0ELb0EEENS1_21CollectiveEpilogueFwdINS6_IJSA_SC_SB_EEES9_SE_SG_Li256ELb1ELb1ELb0ELb0EEENS1_36VarlenDynamicPersistentTileSchedulerILi128ELi112ELi256ELi128ELb0ELb1ELb1ELb0ELb1ELb1EEEEEEEEEvNT_6ParamsE --------------------------
	.section	.text._ZN7cutlass13device_kernelIN5flash11enable_sm90INS1_16FlashAttnFwdSm90INS1_25CollectiveMainloopFwdSm90ILi2EN4cute5tupleIJNS5_1CILi1EEES8_S8_EEENS6_IJNS7_ILi128EEENS7_ILi112EEENS7_ILi192EEEEEELi192ENS_10bfloat16_tEfNS_4arch4Sm90ELb0ELb0ELb1ELb1ELb0ELb0ELb0ELb1ELb1ELb1ELb0ELb0EEENS1_21CollectiveEpilogueFwdINS6_IJSA_SC_SB_EEES9_SE_SG_Li256ELb1ELb1ELb0ELb0EEENS1_36VarlenDynamicPersistentTileSchedulerILi128ELi112ELi256ELi128ELb0ELb1ELb1ELb0ELb1ELb1EEEEEEEEEvNT_6ParamsE,"ax",@progbits
	.align	128
.text._ZN7cutlass13device_kernelIN5flash11enable_sm90INS1_16FlashAttnFwdSm90INS1_25CollectiveMainloopFwdSm90ILi2EN4cute5tupleIJNS5_1CILi1EEES8_S8_EEENS6_IJNS7_ILi128EEENS7_ILi112EEENS7_ILi192EEEEEELi192ENS_10bfloat16_tEfNS_4arch4Sm90ELb0ELb0ELb1ELb1ELb0ELb0ELb0ELb1ELb1ELb1ELb0ELb0EEENS1_21CollectiveEpilogueFwdINS6_IJSA_SC_SB_EEES9_SE_SG_Li256ELb1ELb1ELb0ELb0EEENS1_36VarlenDynamicPersistentTileSchedulerILi128ELi112ELi256ELi128ELb0ELb1ELb1ELb0ELb1ELb1EEEEEEEEEvNT_6ParamsE:
        .type           _ZN7cutlass13device_kernelIN5flash11enable_sm90INS1_16FlashAttnFwdSm90INS1_25CollectiveMainloopFwdSm90ILi2EN4cute5tupleIJNS5_1CILi1EEES8_S8_EEENS6_IJNS7_ILi128EEENS7_ILi112EEENS7_ILi192EEEEEELi192ENS_10bfloat16_tEfNS_4arch4Sm90ELb0ELb0ELb1ELb1ELb0ELb0ELb0ELb1ELb1ELb1ELb0ELb0EEENS1_21CollectiveEpilogueFwdINS6_IJSA_SC_SB_EEES9_SE_SG_Li256ELb1ELb1ELb0ELb0EEENS1_36VarlenDynamicPersistentTileSchedulerILi128ELi112ELi256ELi128ELb0ELb1ELb1ELb0ELb1ELb1EEEEEEEEEvNT_6ParamsE,@function
        .size           _ZN7cutlass13device_kernelIN5flash11enable_sm90INS1_16FlashAttnFwdSm90INS1_25CollectiveMainloopFwdSm90ILi2EN4cute5tupleIJNS5_1CILi1EEES8_S8_EEENS6_IJNS7_ILi128EEENS7_ILi112EEENS7_ILi192EEEEEELi192ENS_10bfloat16_tEfNS_4arch4Sm90ELb0ELb0ELb1ELb1ELb0ELb0ELb0ELb1ELb1ELb1ELb0ELb0EEENS1_21CollectiveEpilogueFwdINS6_IJSA_SC_SB_EEES9_SE_SG_Li256ELb1ELb1ELb0ELb0EEENS1_36VarlenDynamicPersistentTileSchedulerILi128ELi112ELi256ELi128ELb0ELb1ELb1ELb0ELb1ELb1EEEEEEEEEvNT_6ParamsE,(.L_x_12 - _ZN7cutlass13device_kernelIN5flash11enable_sm90INS1_16FlashAttnFwdSm90INS1_25CollectiveMainloopFwdSm90ILi2EN4cute5tupleIJNS5_1CILi1EEES8_S8_EEENS6_IJNS7_ILi128EEENS7_ILi112EEENS7_ILi192EEEEEELi192ENS_10bfloat16_tEfNS_4arch4Sm90ELb0ELb0ELb1ELb1ELb0ELb0ELb0ELb1ELb1ELb1ELb0ELb0EEENS1_21CollectiveEpilogueFwdINS6_IJSA_SC_SB_EEES9_SE_SG_Li256ELb1ELb1ELb0ELb0EEENS1_36VarlenDynamicPersistentTileSchedulerILi128ELi112ELi256ELi128ELb0ELb1ELb1ELb0ELb1ELb1EEEEEEEEEvNT_6ParamsE)
        .other          _ZN7cutlass13device_kernelIN5flash11enable_sm90INS1_16FlashAttnFwdSm90INS1_25CollectiveMainloopFwdSm90ILi2EN4cute5tupleIJNS5_1CILi1EEES8_S8_EEENS6_IJNS7_ILi128EEENS7_ILi112EEENS7_ILi192EEEEEELi192ENS_10bfloat16_tEfNS_4arch4Sm90ELb0ELb0ELb1ELb1ELb0ELb0ELb0ELb1ELb1ELb1ELb0ELb0EEENS1_21CollectiveEpilogueFwdINS6_IJSA_SC_SB_EEES9_SE_SG_Li256ELb1ELb1ELb0ELb0EEENS1_36VarlenDynamicPersistentTileSchedulerILi128ELi112ELi256ELi128ELb0ELb1ELb1ELb0ELb1ELb1EEEEEEEEEvNT_6ParamsE,@"STO_CUDA_ENTRY STV_DEFAULT"
_ZN7cutlass13device_kernelIN5flash11enable_sm90INS1_16FlashAttnFwdSm90INS1_25CollectiveMainloopFwdSm90ILi2EN4cute5tupleIJNS5_1CILi1EEES8_S8_EEENS6_IJNS7_ILi128EEENS7_ILi112EEENS7_ILi192EEEEEELi192ENS_10bfloat16_tEfNS_4arch4Sm90ELb0ELb0ELb1ELb1ELb0ELb0ELb0ELb1ELb1ELb1ELb0ELb0EEENS1_21CollectiveEpilogueFwdINS6_IJSA_SC_SB_EEES9_SE_SG_Li256ELb1ELb1ELb0ELb0EEENS1_36VarlenDynamicPersistentTileSchedulerILi128ELi112ELi256ELi128ELb0ELb1ELb1ELb0ELb1ELb1EEEEEEEEEvNT_6ParamsE:
[----:B------:R-:W-:Y:S01]  /*0000*/  LDC R1, c[0x0][0x37c] ;  /* 0x0000df00ff017b82 */ /* 0x000fe20000000800 */
[----:B------:R-:W-:Y:S05]  /*0010*/  EXIT ;  /* 0x000000000000794d */ /* 0x000fea0003800000 */
.L_x_2:
        /* <DEDUP_REMOVED lines=14> */
.L_x_12:


//--------------------- .text._ZN7cutlass13device_kernelIN5flash11enable_sm90INS1_16FlashAttnFwdSm90INS1_25CollectiveMainloopFwdSm90ILi2EN4cute5tupleIJNS5_1CILi1EEES8_S8_EEENS6_IJNS7_ILi128EEENS7_ILi112EEENS7_ILi192EEEEEELi192ENS_10bfloat16_tEfNS_4arch4Sm90ELb0ELb0ELb1ELb1ELb0ELb1ELb0ELb1ELb1ELb1ELb0ELb0EEENS1_21CollectiveEpilogueFwdINS6_IJSA_SC_SB_EEES9_SE_SG_Li256ELb1ELb1ELb0ELb0EEENS1_36VarlenDynamicPersistentTileSchedulerILi128ELi112ELi256ELi128ELb0ELb1ELb1ELb0ELb1ELb1EEEEEEEEEvNT_6ParamsE --------------------------
	.section	.text._ZN7cutlass13device_kernelIN5flash11enable_sm90INS1_16FlashAttnFwdSm90INS1_25CollectiveMainloopFwdSm90ILi2EN4cute5tupleIJNS5_1CILi1EEES8_S8_EEENS6_IJNS7_ILi128EEENS7_ILi112EEENS7_ILi192EEEEEELi192ENS_10bfloat16_tEfNS_4arch4Sm90ELb0ELb0ELb1ELb1ELb0ELb1ELb0ELb1ELb1ELb1ELb0ELb0EEENS1_21CollectiveEpilogueFwdINS6_IJSA_SC_SB_EEES9_SE_SG_Li256ELb1ELb1ELb0ELb0EEENS1_36VarlenDynamicPersistentTileSchedulerILi128ELi112ELi256ELi128ELb0ELb1ELb1ELb0ELb1ELb1EEEEEEEEEvNT_6ParamsE,"ax",@progbits
	.align	128
.text._ZN7cutlass13device_kernelIN5flash11enable_sm90INS1_16FlashAttnFwdSm90INS1_25CollectiveMainloopFwdSm90ILi2EN4cute5tupleIJNS5_1CILi1EEES8_S8_EEENS6_IJNS7_ILi128EEENS7_ILi112EEENS7_ILi192EEEEEELi192ENS_10bfloat16_tEfNS_4arch4Sm90ELb0ELb0ELb1ELb1ELb0ELb1ELb0ELb1ELb1ELb1ELb0ELb0EEENS1_21CollectiveEpilogueFwdINS6_IJSA_SC_SB_EEES9_SE_SG_Li256ELb1ELb1ELb0ELb0EEENS1_36VarlenDynamicPersistentTileSchedulerILi128ELi112ELi256ELi128ELb0ELb1ELb1ELb0ELb1ELb1EEEEEEEEEvNT_6ParamsE:
        .type           _ZN7cutlass13device_kernelIN5flash11enable_sm90INS1_16FlashAttnFwdSm90INS1_25CollectiveMainloopFwdSm90ILi2EN4cute5tupleIJNS5_1CILi1EEES8_S8_EEENS6_IJNS7_ILi128EEENS7_ILi112EEENS7_ILi192EEEEEELi192ENS_10bfloat16_tEfNS_4arch4Sm90ELb0ELb0ELb1ELb1ELb0ELb1ELb0ELb1ELb1ELb1ELb0ELb0EEENS1_21CollectiveEpilogueFwdINS6_IJSA_SC_SB_EEES9_SE_SG_Li256ELb1ELb1ELb0ELb0EEENS1_36VarlenDynamicPersistentTileSchedulerILi128ELi112ELi256ELi128ELb0ELb1ELb1ELb0ELb1ELb1EEEEEEEEEvNT_6ParamsE,@function
        .size           _ZN7cutlass13device_kernelIN5flash11enable_sm90INS1_16FlashAttnFwdSm90INS1_25CollectiveMainloopFwdSm90ILi2EN4cute5tupleIJNS5_1CILi1EEES8_S8_EEENS6_IJNS7_ILi128EEENS7_ILi112EEENS7_ILi192EEEEEELi192ENS_10bfloat16_tEfNS_4arch4Sm90ELb0ELb0ELb1ELb1ELb0ELb1ELb0ELb1ELb1ELb1ELb0ELb0EEENS1_21CollectiveEpilogueFwdINS6_IJSA_SC_SB_EEES9_SE_SG_Li256ELb1ELb1ELb0ELb0EEENS1_36VarlenDynamicPersistentTileSchedulerILi128ELi112ELi256ELi128ELb0ELb1ELb1ELb0ELb1ELb1EEEEEEEEEvNT_6ParamsE,(.L_x_13 - _ZN7cutlass13device_kernelIN5flash11enable_sm90INS1_16FlashAttnFwdSm90INS1_25CollectiveMainloopFwdSm90ILi2EN4cute5tupleIJNS5_1CILi1EEES8_S8_EEENS6_IJNS7_ILi128EEENS7_ILi112EEENS7_ILi192EEEEEELi192ENS_10bfloat16_tEfNS_4arch4Sm90ELb0ELb0ELb1ELb1ELb0ELb1ELb0ELb1ELb1ELb1ELb0ELb0EEENS1_21CollectiveEpilogueFwdINS6_IJSA_SC_SB_EEES9_SE_SG_Li256ELb1ELb1ELb0ELb0EEENS1_36VarlenDynamicPersistentTileSchedulerILi128ELi112ELi256ELi128ELb0ELb1ELb1ELb0ELb1ELb1EEEEEEEEEvNT_6ParamsE)
        .other          _ZN7cutlass13device_kernelIN5flash11enable_sm90INS1_16FlashAttnFwdSm90INS1_25CollectiveMainloopFwdSm90ILi2EN4cute5tupleIJNS5_1CILi1EEES8_S8_EEENS6_IJNS7_ILi128EEENS7_ILi112EEENS7_ILi192EEEEEELi192ENS_10bfloat16_tEfNS_4arch4Sm90ELb0ELb0ELb1ELb1ELb0ELb1ELb0ELb1ELb1ELb1ELb0ELb0EEENS1_21CollectiveEpilogueFwdINS6_IJSA_SC_SB_EEES9_SE_SG_Li256ELb1ELb1ELb0ELb0EEENS1_36VarlenDynamicPersistentTileSchedulerILi128ELi112ELi256ELi128ELb0ELb1ELb1ELb0ELb1ELb1EEEEEEEEEvNT_6ParamsE,@"STO_CUDA_ENTRY STV_DEFAULT"
_ZN7cutlass13device_kernelIN5flash11enable_sm90INS1_16FlashAttnFwdSm90INS1_25CollectiveMainloopFwdSm90ILi2EN4cute5tupleIJNS5_1CILi1EEES8_S8_EEENS6_IJNS7_ILi128EEENS7_ILi112EEENS7_ILi192EEEEEELi192ENS_10bfloat16_tEfNS_4arch4Sm90ELb0ELb0ELb1ELb1ELb0ELb1ELb0ELb1ELb1ELb1ELb0ELb0EEENS1_21CollectiveEpilogueFwdINS6_IJSA_SC_SB_EEES9_SE_SG_Li256ELb1ELb1ELb0ELb0EEENS1_36VarlenDynamicPersistentTileSchedulerILi128ELi112ELi256ELi128ELb0ELb1ELb1ELb0ELb1ELb1EEEEEEEEEvNT_6ParamsE:
[----:B------:R-:W-:Y:S01]  /*0000*/  LDC R1, c[0x0][0x37c] ;  /* 0x0000df00ff017b82 */ /* 0x000fe20000000800 */
[----:B------:R-:W-:Y:S05]  /*0010*/  EXIT ;  /* 0x000000000000794d */ /* 0x000fea0003800000 */
.L_x_3:
        /* <DEDUP_REMOVED lines=14> */
.L_x_13:


//--------------------- .text._ZN7cutlass13device_kernelIN5flash11enable_sm90INS1_16FlashAttnFwdSm90INS1_25CollectiveMainloopFwdSm90ILi2EN4cute5tupleIJNS5_1CILi1EEES8_S8_EEENS6_IJNS7_ILi128EEENS7_ILi96EEENS7_ILi192EEEEEELi192ENS_10bfloat16_tEfNS_4arch4Sm90ELb0ELb1ELb1ELb0ELb0ELb0ELb0ELb1ELb1ELb1ELb0ELb0EEENS1_21CollectiveEpilogueFwdINS6_IJSA_SC_SB_EEES9_SE_SG_Li256ELb0ELb1ELb0ELb0EEENS1_30DynamicPersistentTileSchedulerILi256ELi128ELb0ELb1ELb1EEEEEEEEEvNT_6ParamsE --------------------------
	.section	.text._ZN7cutlass13device_kernelIN5flash11enable_sm90INS1_16FlashAttnFwdSm90INS1_25CollectiveMainloopFwdSm90ILi2EN4cute5tupleIJNS5_1CILi1EEES8_S8_EEENS6_IJNS7_ILi128EEENS7_ILi96EEENS7_ILi192EEEEEELi192ENS_10bfloat16_tEfNS_4arch4Sm90ELb0ELb1ELb1ELb0ELb0ELb0ELb0ELb1ELb1ELb1ELb0ELb0EEENS1_21CollectiveEpilogueFwdINS6_IJSA_SC_SB_EEES9_SE_SG_Li256ELb0ELb1ELb0ELb0EEENS1_30DynamicPersistentTileSchedulerILi256ELi128ELb0ELb1ELb1EEEEEEEEEvNT_6ParamsE,"ax",@progbits
	.align	128
.text._ZN7cutlass13device_kernelIN5flash11enable_sm90INS1_16FlashAttnFwdSm90INS1_25CollectiveMainloopFwdSm90ILi2EN4cute5tupleIJNS5_1CILi1EEES8_S8_EEENS6_IJNS7_ILi128EEENS7_ILi96EEENS7_ILi192EEEEEELi192ENS_10bfloat16_tEfNS_4arch4Sm90ELb0ELb1ELb1ELb0ELb0ELb0ELb0ELb1ELb1ELb1ELb0ELb0EEENS1_21CollectiveEpilogueFwdINS6_IJSA_SC_SB_EEES9_SE_SG_Li256ELb0ELb1ELb0ELb0EEENS1_30DynamicPersistentTileSchedulerILi256ELi128ELb0ELb1ELb1EEEEEEEEEvNT_6ParamsE:
        .type           _ZN7cutlass13device_kernelIN5flash11enable_sm90INS1_16FlashAttnFwdSm90INS1_25CollectiveMainloopFwdSm90ILi2EN4cute5tupleIJNS5_1CILi1EEES8_S8_EEENS6_IJNS7_ILi128EEENS7_ILi96EEENS7_ILi192EEEEEELi192ENS_10bfloat16_tEfNS_4arch4Sm90ELb0ELb1ELb1ELb0ELb0ELb0ELb0ELb1ELb1ELb1ELb0ELb0EEENS1_21CollectiveEpilogueFwdINS6_IJSA_SC_SB_EEES9_SE_SG_Li256ELb0ELb1ELb0ELb0EEENS1_30DynamicPersistentTileSchedulerILi256ELi128ELb0ELb1ELb1EEEEEEEEEvNT_6ParamsE,@function
        .size           _ZN7cutlass13device_kernelIN5flash11enable_sm90INS1_16FlashAttnFwdSm90INS1_25CollectiveMainloopFwdSm90ILi2EN4cute5tupleIJNS5_1CILi1EEES8_S8_EEENS6_IJNS7_ILi128EEENS7_ILi96EEENS7_ILi192EEEEEELi192ENS_10bfloat16_tEfNS_4arch4Sm90ELb0ELb1ELb1ELb0ELb0ELb0ELb0ELb1ELb1ELb1ELb0ELb0EEENS1_21CollectiveEpilogueFwdINS6_IJSA_SC_SB_EEES9_SE_SG_Li256ELb0ELb1ELb0ELb0EEENS1_30DynamicPersistentTileSchedulerILi256ELi128ELb0ELb1ELb1EEEEEEEEEvNT_6ParamsE,(.L_x_14 - _ZN7cutlass13device_kernelIN5flash11enable_sm90INS1_16FlashAttnFwdSm90INS1_25CollectiveMainloopFwdSm90ILi2EN4cute5tupleIJNS5_1CILi1EEES8_S8_EEENS6_IJNS7_ILi128EEENS7_ILi96EEENS7_ILi192EEEEEELi192ENS_10bfloat16_tEfNS_4arch4Sm90ELb0ELb1ELb1ELb0ELb0ELb0ELb0ELb1ELb1ELb1ELb0ELb0EEENS1_21CollectiveEpilogueFwdINS6_IJSA_SC_SB_EEES9_SE_SG_Li256ELb0ELb1ELb0ELb0EEENS1_30DynamicPersistentTileSchedulerILi256ELi128ELb0ELb1ELb1EEEEEEEEEvNT_6ParamsE)
        .other          _ZN7cutlass13device_kernelIN5flash11enable_sm90INS1_16FlashAttnFwdSm90INS1_25CollectiveMainloopFwdSm90ILi2EN4cute5tupleIJNS5_1CILi1EEES8_S8_EEENS6_IJNS7_ILi128EEENS7_ILi96EEENS7_ILi192EEEEEELi192ENS_10bfloat16_tEfNS_4arch4Sm90ELb0ELb1ELb1ELb0ELb0ELb0ELb0ELb1ELb1ELb1ELb0ELb0EEENS1_21CollectiveEpilogueFwdINS6_IJSA_SC_SB_EEES9_SE_SG_Li256ELb0ELb1ELb0ELb0EEENS1_30DynamicPersistentTileSchedulerILi256ELi128ELb0ELb1ELb1EEEEEEEEEvNT_6ParamsE,@"STO_CUDA_ENTRY STV_DEFAULT"
_ZN7cutlass13device_kernelIN5flash11enable_sm90INS1_16FlashAttnFwdSm90INS1_25CollectiveMainloopFwdSm90ILi2EN4cute5tupleIJNS5_1CILi1EEES8_S8_EEENS6_IJNS7_ILi128EEENS7_ILi96EEENS7_ILi192EEEEEELi192ENS_10bfloat16_tEfNS_4arch4Sm90ELb0ELb1ELb1ELb0ELb0ELb0ELb0ELb1ELb1ELb1ELb0ELb0EEENS1_21CollectiveEpilogueFwdINS6_IJSA_SC_SB_EEES9_SE_SG_Li256ELb0ELb1ELb0ELb0EEENS1_30DynamicPersistentTileSchedulerILi256ELi128ELb0ELb1ELb1EEEEEEEEEvNT_6ParamsE:
[----:B------:R-:W-:Y:S01]  /*0000*/  LDC R1, c[0x0][0x37c] ;  /* 0x0000df00ff017b82 */ /* 0x000fe20000000800 */
[----:B------:R-:W-:Y:S05]  /*0010*/  EXIT ;  /* 0x000000000000794d */ /* 0x000fea0003800000 */
.L_x_4:
        /* <DEDUP_REMOVED lines=14> */
.L_x_14:


//--------------------- .text._ZN7cutlass13device_kernelIN5flash11enable_sm90INS1_16FlashAttnFwdSm90INS1_25CollectiveMainloopFwdSm90ILi2EN4cute5tupleIJNS5_1CILi1EEES8_S8_EEENS6_IJNS7_ILi128EEENS7_ILi96EEENS7_ILi192EEEEEELi192ENS_10bfloat16_tEfNS_4arch4Sm90ELb0ELb1ELb1ELb1ELb0ELb0ELb0ELb1ELb1ELb1ELb0ELb0EEENS1_21CollectiveEpilogueFwdINS6_IJSA_SC_SB_EEES9_SE_SG_Li256ELb1ELb1ELb0ELb0EEENS1_36VarlenDynamicPersistentTileSchedulerILi128ELi96ELi256ELi128ELb0ELb1ELb1ELb1ELb0ELb1EEEEEEEEEvNT_6ParamsE --------------------------
	.section	.text._ZN7cutlass13device_kernelIN5flash11enable_sm90INS1_16FlashAttnFwdSm90INS1_25CollectiveMainloopFwdSm90ILi2EN4cute5tupleIJNS5_1CILi1EEES8_S8_EEENS6_IJNS7_ILi128EEENS7_ILi96EEENS7_ILi192EEEEEELi192ENS_10bfloat16_tEfNS_4arch4Sm90ELb0ELb1ELb1ELb1ELb0ELb0ELb0ELb1ELb1ELb1ELb0ELb0EEENS1_21CollectiveEpilogueFwdINS6_IJSA_SC_SB_EEES9_SE_SG_Li256ELb1ELb1ELb0ELb0EEENS1_36VarlenDynamicPersistentTileSchedulerILi128ELi96ELi256ELi128ELb0ELb1ELb1ELb1ELb0ELb1EEEEEEEEEvNT_6ParamsE,"ax",@progbits
	.align	128
.text._ZN7cutlass13device_kernelIN5flash11enable_sm90INS1_16FlashAttnFwdSm90INS1_25CollectiveMainloopFwdSm90ILi2EN4cute5tupleIJNS5_1CILi1EEES8_S8_EEENS6_IJNS7_ILi128EEENS7_ILi96EEENS7_ILi192EEEEEELi192ENS_10bfloat16_tEfNS_4arch4Sm90ELb0ELb1ELb1ELb1ELb0ELb0ELb0ELb1ELb1ELb1ELb0ELb0EEENS1_21CollectiveEpilogueFwdINS6_IJSA_SC_SB_EEES9_SE_SG_Li256ELb1ELb1ELb0ELb0EEENS1_36VarlenDynamicPersistentTileSchedulerILi128ELi96ELi256ELi128ELb0ELb1ELb1ELb1ELb0ELb1EEEEEEEEEvNT_6ParamsE:
        .type           _ZN7cutlass13device_kernelIN5flash11enable_sm90INS1_16FlashAttnFwdSm90INS1_25CollectiveMainloopFwdSm90ILi2EN4cute5tupleIJNS5_1CILi1EEES8_S8_EEENS6_IJNS7_ILi128EEENS7_ILi96EEENS7_ILi192EEEEEELi192ENS_10bfloat16_tEfNS_4arch4Sm90ELb0ELb1ELb1ELb1ELb0ELb0ELb0ELb1ELb1ELb1ELb0ELb0EEENS1_21CollectiveEpilogueFwdINS6_IJSA_SC_SB_EEES9_SE_SG_Li256ELb1ELb1ELb0ELb0EEENS1_36VarlenDynamicPersistentTileSchedulerILi128ELi96ELi256ELi128ELb0ELb1ELb1ELb1ELb0ELb1EEEEEEEEEvNT_6ParamsE,@function
        .size           _ZN7cutlass13device_kernelIN5flash11enable_sm90INS1_16FlashAttnFwdSm90INS1_25CollectiveMainloopFwdSm90ILi2EN4cute5tupleIJNS5_1CILi1EEES8_S8_EEENS6_IJNS7_ILi128EEENS7_ILi96EEENS7_ILi192EEEEEELi192ENS_10bfloat16_tEfNS_4arch4Sm90ELb0ELb1ELb1ELb1ELb0ELb0ELb0ELb1ELb1ELb1ELb0ELb0EEENS1_21CollectiveEpilogueFwdINS6_IJSA_SC_SB_EEES9_SE_SG_Li256ELb1ELb1ELb0ELb0EEENS1_36VarlenDynamicPersistentTileSchedulerILi128ELi96ELi256ELi128ELb0ELb1ELb1ELb1ELb0ELb1EEEEEEEEEvNT_6ParamsE,(.L_x_15 - _ZN7cutlass13device_kernelIN5flash11enable_sm90INS1_16FlashAttnFwdSm90INS1_25CollectiveMainloopFwdSm90ILi2EN4cute5tupleIJNS5_1CILi1EEES8_S8_EEENS6_IJNS7_ILi128EEENS7_ILi96EEENS7_ILi192EEEEEELi192ENS_10bfloat16_tEfNS_4arch4Sm90ELb0ELb1ELb1ELb1ELb0ELb0ELb0ELb1ELb1ELb1ELb0ELb0EEENS1_21CollectiveEpilogueFwdINS6_IJSA_SC_SB_EEES9_SE_SG_Li256ELb1ELb1ELb0ELb0EEENS1_36VarlenDynamicPersistentTileSchedulerILi128ELi96ELi256ELi128ELb0ELb1ELb1ELb1ELb0ELb1EEEEEEEEEvNT_6ParamsE)
        .other          _ZN7cutlass13device_kernelIN5flash11enable_sm90INS1_16FlashAttnFwdSm90INS1_25CollectiveMainloopFwdSm90ILi2EN4cute5tupleIJNS5_1CILi1EEES8_S8_EEENS6_IJNS7_ILi128EEENS7_ILi96EEENS7_ILi192EEEEEELi192ENS_10bfloat16_tEfNS_4arch4Sm90ELb0ELb1ELb1ELb1ELb0ELb0ELb0ELb1ELb1ELb1ELb0ELb0EEENS1_21CollectiveEpilogueFwdINS6_IJSA_SC_SB_EEES9_SE_SG_Li256ELb1ELb1ELb0ELb0EEENS1_36VarlenDynamicPersistentTileSchedulerILi128ELi96ELi256ELi128ELb0ELb1ELb1ELb1ELb0ELb1EEEEEEEEEvNT_6ParamsE,@"STO_CUDA_ENTRY STV_DEFAULT"
_ZN7cutlass13device_kernelIN5flash11enable_sm90INS1_16FlashAttnFwdSm90INS1_25CollectiveMainloopFwdSm90ILi2EN4cute5tupleIJNS5_1CILi1EEES8_S8_EEENS6_IJNS7_ILi128EEENS7_ILi96EEENS7_ILi192EEEEEELi192ENS_10bfloat16_tEfNS_4arch4Sm90ELb0ELb1ELb1ELb1ELb0ELb0ELb0ELb1ELb1ELb1ELb0ELb0EEENS1_21CollectiveEpilogueFwdINS6_IJSA_SC_SB_EEES9_SE_SG_Li256ELb1ELb1ELb0ELb0EEENS1_36VarlenDynamicPersistentTileSchedulerILi128ELi96ELi256ELi128ELb0ELb1ELb1ELb1ELb0ELb1EEEEEEEEEvNT_6ParamsE:
[----:B------:R-:W-:Y:S01]  /*0000*/  LDC R1, c[0x0][0x37c] ;  /* 0x0000df00ff017b82 */ /* 0x000fe20000000800 */
[----:B------:R-:W-:Y:S05]  /*0010*/  EXIT ;  /* 0x000000000000794d */ /* 0x000fea0003800000 */
.L_x_5:
        /* <DEDUP_REMOVED lines=14> */
.L_x_15:


//--------------------- .text._ZN7cutlass13device_kernelIN5flash11enable_sm90INS1_16FlashAttnFwdSm90INS1_25CollectiveMainloopFwdSm90ILi2EN4cute5tupleIJNS5_1CILi1EEES8_S8_EEENS6_IJNS7_ILi128EEENS7_ILi96EEENS7_ILi192EEEEEELi192ENS_10bfloat16_tEfNS_4arch4Sm90ELb0ELb1ELb1ELb1ELb0ELb1ELb0ELb1ELb1ELb1ELb0ELb0EEENS1_21CollectiveEpilogueFwdINS6_IJSA_SC_SB_EEES9_SE_SG_Li256ELb1ELb1ELb0ELb0EEENS1_36VarlenDynamicPersistentTileSchedulerILi128ELi96ELi256ELi128ELb0ELb1ELb1ELb1ELb0ELb1EEEEEEEEEvNT_6ParamsE --------------------------
	.section	.text._ZN7cutlass13device_kernelIN5flash11enable_sm90INS1_16FlashAttnFwdSm90INS1_25CollectiveMainloopFwdSm90ILi2EN4cute5tupleIJNS5_1CILi1EEES8_S8_EEENS6_IJNS7_ILi128EEENS7_ILi96EEENS7_ILi192EEEEEELi192ENS_10bfloat16_tEfNS_4arch4Sm90ELb0ELb1ELb1ELb1ELb0ELb1ELb0ELb1ELb1ELb1ELb0ELb0EEENS1_21CollectiveEpilogueFwdINS6_IJSA_SC_SB_EEES9_SE_SG_Li256ELb1ELb1ELb0ELb0EEENS1_36VarlenDynamicPersistentTileSchedulerILi128ELi96ELi256ELi128ELb0ELb1ELb1ELb1ELb0ELb1EEEEEEEEEvNT_6ParamsE,"ax",@progbits
	.align	128
.text._ZN7cutlass13device_kernelIN5flash11enable_sm90INS1_16FlashAttnFwdSm90INS1_25CollectiveMainloopFwdSm90ILi2EN4cute5tupleIJNS5_1CILi1EEES8_S8_EEENS6_IJNS7_ILi128EEENS7_ILi96EEENS7_ILi192EEEEEELi192ENS_10bfloat16_tEfNS_4arch4Sm90ELb0ELb1ELb1ELb1ELb0ELb1ELb0ELb1ELb1ELb1ELb0ELb0EEENS1_21CollectiveEpilogueFwdINS6_IJSA_SC_SB_EEES9_SE_SG_Li256ELb1ELb1ELb0ELb0EEENS1_36VarlenDynamicPersistentTileSchedulerILi128ELi96ELi256ELi128ELb0ELb1ELb1ELb1ELb0ELb1EEEEEEEEEvNT_6ParamsE:
        .type           _ZN7cutlass13device_kernelIN5flash11enable_sm90INS1_16FlashAttnFwdSm90INS1_25CollectiveMainloopFwdSm90ILi2EN4cute5tupleIJNS5_1CILi1EEES8_S8_EEENS6_IJNS7_ILi128EEENS7_ILi96EEENS7_ILi192EEEEEELi192ENS_10bfloat16_tEfNS_4arch4Sm90ELb0ELb1ELb1ELb1ELb0ELb1ELb0ELb1ELb1ELb1ELb0ELb0EEENS1_21CollectiveEpilogueFwdINS6_IJSA_SC_SB_EEES9_SE_SG_Li256ELb1ELb1ELb0ELb0EEENS1_36VarlenDynamicPersistentTileSchedulerILi128ELi96ELi256ELi128ELb0ELb1ELb1ELb1ELb0ELb1EEEEEEEEEvNT_6ParamsE,@function
        .size           _ZN7cutlass13device_kernelIN5flash11enable_sm90INS1_16FlashAttnFwdSm90INS1_25CollectiveMainloopFwdSm90ILi2EN4cute5tupleIJNS5_1CILi1EEES8_S8_EEENS6_IJNS7_ILi128EEENS7_ILi96EEENS7_ILi192EEEEEELi192ENS_10bfloat16_tEfNS_4arch4Sm90ELb0ELb1ELb1ELb1ELb0ELb1ELb0ELb1ELb1ELb1ELb0ELb0EEENS1_21CollectiveEpilogueFwdINS6_IJSA_SC_SB_EEES9_SE_SG_Li256ELb1ELb1ELb0ELb0EEENS1_36VarlenDynamicPersistentTileSchedulerILi128ELi96ELi256ELi128ELb0ELb1ELb1ELb1ELb0ELb1EEEEEEEEEvNT_6ParamsE,(.L_x_16 - _ZN7cutlass13device_kernelIN5flash11enable_sm90INS1_16FlashAttnFwdSm90INS1_25CollectiveMainloopFwdSm90ILi2EN4cute5tupleIJNS5_1CILi1EEES8_S8_EEENS6_IJNS7_ILi128EEENS7_ILi96EEENS7_ILi192EEEEEELi192ENS_10bfloat16_tEfNS_4arch4Sm90ELb0ELb1ELb1ELb1ELb0ELb1ELb0ELb1ELb1ELb1ELb0ELb0EEENS1_21CollectiveEpilogueFwdINS6_IJSA_SC_SB_EEES9_SE_SG_Li256ELb1ELb1ELb0ELb0EEENS1_36VarlenDynamicPersistentTileSchedulerILi128ELi96ELi256ELi128ELb0ELb1ELb1ELb1ELb0ELb1EEEEEEEEEvNT_6ParamsE)
        .other          _ZN7cutlass13device_kernelIN5flash11enable_sm90INS1_16FlashAttnFwdSm90INS1_25CollectiveMainloopFwdSm90ILi2EN4cute5tupleIJNS5_1CILi1EEES8_S8_EEENS6_IJNS7_ILi128EEENS7_ILi96EEENS7_ILi192EEEEEELi192ENS_10bfloat16_tEfNS_4arch4Sm90ELb0ELb1ELb1ELb1ELb0ELb1ELb0ELb1ELb1ELb1ELb0ELb0EEENS1_21CollectiveEpilogueFwdINS6_IJSA_SC_SB_EEES9_SE_SG_Li256ELb1ELb1ELb0ELb0EEENS1_36VarlenDynamicPersistentTileSchedulerILi128ELi96ELi256ELi128ELb0ELb1ELb1ELb1ELb0ELb1EEEEEEEEEvNT_6ParamsE,@"STO_CUDA_ENTRY STV_DEFAULT"
_ZN7cutlass13device_kernelIN5flash11enable_sm90INS1_16FlashAttnFwdSm90INS1_25CollectiveMainloopFwdSm90ILi2EN4cute5tupleIJNS5_1CILi1EEES8_S8_EEENS6_IJNS7_ILi128EEENS7_ILi96EEENS7_ILi192EEEEEELi192ENS_10bfloat16_tEfNS_4arch4Sm90ELb0ELb1ELb1ELb1ELb0ELb1ELb0ELb1ELb1ELb1ELb0ELb0EEENS1_21CollectiveEpilogueFwdINS6_IJSA_SC_SB_EEES9_SE_SG_Li256ELb1ELb1ELb0ELb0EEENS1_36VarlenDynamicPersistentTileSchedulerILi128ELi96ELi256ELi128ELb0ELb1ELb1ELb1ELb0ELb1EEEEEEEEEvNT_6ParamsE:
[----:B------:R-:W-:Y:S01]  /*0000*/  LDC R1, c[0x0][0x37c] ;  /* 0x0000df00ff017b82 */ /* 0x000fe20000000800 */
[----:B------:R-:W-:Y:S05]  /*0010*/  EXIT ;  /* 0x000000000000794d */ /* 0x000fea0003800000 */
.L_x_6:
        /* <DEDUP_REMOVED lines=14> */
.L_x_16:


//--------------------- .text._ZN7cutlass13device_kernelIN5flash11enable_sm90INS1_16FlashAttnFwdSm90INS1_25CollectiveMainloopFwdSm90ILi2EN4cute5tupleIJNS5_1CILi1EEES8_S8_EEENS6_IJNS7_ILi128EEENS7_ILi112EEENS7_ILi192EEEEEELi192ENS_10bfloat16_tEfNS_4arch4Sm90ELb1ELb0ELb1ELb0ELb0ELb0ELb0ELb1ELb1ELb1ELb0ELb0EEENS1_21CollectiveEpilogueFwdINS6_IJSA_SC_SB_EEES9_SE_SG_Li256ELb0ELb1ELb0ELb0EEENS1_30DynamicPersistentTileSchedulerILi256ELi128ELb0ELb1ELb1EEEEEEEEEvNT_6ParamsE --------------------------
	.section	.text._ZN7cutlass13device_kernelIN5flash11enable_sm90INS1_16FlashAttnFwdSm90INS1_25CollectiveMainloopFwdSm90ILi2EN4cute5tupleIJNS5_1CILi1EEES8_S8_EEENS6_IJNS7_ILi128EEENS7_ILi112EEENS7_ILi192EEEEEELi192ENS_10bfloat16_tEfNS_4arch4Sm90ELb1ELb0ELb1ELb0ELb0ELb0ELb0ELb1ELb1ELb1ELb0ELb0EEENS1_21CollectiveEpilogueFwdINS6_IJSA_SC_SB_EEES9_SE_SG_Li256ELb0ELb1ELb0ELb0EEENS1_30DynamicPersistentTileSchedulerILi256ELi128ELb0ELb1ELb1EEEEEEEEEvNT_6ParamsE,"ax",@progbits
	.align	128
.text._ZN7cutlass13device_kernelIN5flash11enable_sm90INS1_16FlashAttnFwdSm90INS1_25CollectiveMainloopFwdSm90ILi2EN4cute5tupleIJNS5_1CILi1EEES8_S8_EEENS6_IJNS7_ILi128EEENS7_ILi112EEENS7_ILi192EEEEEELi192ENS_10bfloat16_tEfNS_4arch4Sm90ELb1ELb0ELb1ELb0ELb0ELb0ELb0ELb1ELb1ELb1ELb0ELb0EEENS1_21CollectiveEpilogueFwdINS6_IJSA_SC_SB_EEES9_SE_SG_Li256ELb0ELb1ELb0ELb0EEENS1_30DynamicPersistentTileSchedulerILi256ELi128ELb0ELb1ELb1EEEEEEEEEvNT_6ParamsE:
        .type           _ZN7cutlass13device_kernelIN5flash11enable_sm90INS1_16FlashAttnFwdSm90INS1_25CollectiveMainloopFwdSm90ILi2EN4cute5tupleIJNS5_1CILi1EEES8_S8_EEENS6_IJNS7_ILi128EEENS7_ILi112EEENS7_ILi192EEEEEELi192ENS_10bfloat16_tEfNS_4arch4Sm90ELb1ELb0ELb1ELb0ELb0ELb0ELb0ELb1ELb1ELb1ELb0ELb0EEENS1_21CollectiveEpilogueFwdINS6_IJSA_SC_SB_EEES9_SE_SG_Li256ELb0ELb1ELb0ELb0EEENS1_30DynamicPersistentTileSchedulerILi256ELi128ELb0ELb1ELb1EEEEEEEEEvNT_6ParamsE,@function
        .size           _ZN7cutlass13device_kernelIN5flash11enable_sm90INS1_16FlashAttnFwdSm90INS1_25CollectiveMainloopFwdSm90ILi2EN4cute5tupleIJNS5_1CILi1EEES8_S8_EEENS6_IJNS7_ILi128EEENS7_ILi112EEENS7_ILi192EEEEEELi192ENS_10bfloat16_tEfNS_4arch4Sm90ELb1ELb0ELb1ELb0ELb0ELb0ELb0ELb1ELb1ELb1ELb0ELb0EEENS1_21CollectiveEpilogueFwdINS6_IJSA_SC_SB_EEES9_SE_SG_Li256ELb0ELb1ELb0ELb0EEENS1_30DynamicPersistentTileSchedulerILi256ELi128ELb0ELb1ELb1EEEEEEEEEvNT_6ParamsE,(.L_x_17 - _ZN7cutlass13device_kernelIN5flash11enable_sm90INS1_16FlashAttnFwdSm90INS1_25CollectiveMainloopFwdSm90ILi2EN4cute5tupleIJNS5_1CILi1EEES8_S8_EEENS6_IJNS7_ILi128EEENS7_ILi112EEENS7_ILi192EEEEEELi192ENS_10bfloat16_tEfNS_4arch4Sm90ELb1ELb0ELb1ELb0ELb0ELb0ELb0ELb1ELb1ELb1ELb0ELb0EEENS1_21CollectiveEpilogueFwdINS6_IJSA_SC_SB_EEES9_SE_SG_Li256ELb0ELb1ELb0ELb0EEENS1_30DynamicPersistentTileSchedulerILi256ELi128ELb0ELb1ELb1EEEEEEEEEvNT_6ParamsE)
        .other          _ZN7cutlass13device_kernelIN5flash11enable_sm90INS1_16FlashAttnFwdSm90INS1_25CollectiveMainloopFwdSm90ILi2EN4cute5tupleIJNS5_1CILi1EEES8_S8_EEENS6_IJNS7_ILi128EEENS7_ILi112EEENS7_ILi192EEEEEELi192ENS_10bfloat16_tEfNS_4arch4Sm90ELb1ELb0ELb1ELb0ELb0ELb0ELb0ELb1ELb1ELb1ELb0ELb0EEENS1_21CollectiveEpilogueFwdINS6_IJSA_SC_SB_EEES9_SE_SG_Li256ELb0ELb1ELb0ELb0EEENS1_30DynamicPersistentTileSchedulerILi256ELi128ELb0ELb1ELb1EEEEEEEEEvNT_6ParamsE,@"STO_CUDA_ENTRY STV_DEFAULT"
_ZN7cutlass13device_kernelIN5flash11enable_sm90INS1_16FlashAttnFwdSm90INS1_25CollectiveMainloopFwdSm90ILi2EN4cute5tupleIJNS5_1CILi1EEES8_S8_EEENS6_IJNS7_ILi128EEENS7_ILi112EEENS7_ILi192EEEEEELi192ENS_10bfloat16_tEfNS_4arch4Sm90ELb1ELb0ELb1ELb0ELb0ELb0ELb0ELb1ELb1ELb1ELb0ELb0EEENS1_21CollectiveEpilogueFwdINS6_IJSA_SC_SB_EEES9_SE_SG_Li256ELb0ELb1ELb0ELb0EEENS1_30DynamicPersistentTileSchedulerILi256ELi128ELb0ELb1ELb1EEEEEEEEEvNT_6ParamsE:
[----:B------:R-:W-:Y:S01]  /*0000*/  LDC R1, c[0x0][0x37c] ;  /* 0x0000df00ff017b82 */ /* 0x000fe20000000800 */
[----:B------:R-:W-:Y:S05]  /*0010*/  EXIT ;  /* 0x000000000000794d */ /* 0x000fea0003800000 */
.L_x_7:
        /* <DEDUP_REMOVED lines=14> */
.L_x_17:


//--------------------- .text._ZN7cutlass13device_kernelIN5flash11enable_sm90INS1_16FlashAttnFwdSm90INS1_25CollectiveMainloopFwdSm90ILi2EN4cute5tupleIJNS5_1CILi1EEES8_S8_EEENS6_IJNS7_ILi128EEENS7_ILi112EEENS7_ILi192EEEEEELi192ENS_10bfloat16_tEfNS_4arch4Sm90ELb1ELb0ELb1ELb1ELb0ELb0ELb0ELb1ELb1ELb1ELb0ELb0EEENS1_21CollectiveEpilogueFwdINS6_IJSA_SC_SB_EEES9_SE_SG_Li256ELb1ELb1ELb0ELb0EEENS1_36VarlenDynamicPersistentTileSchedulerILi128ELi112ELi256ELi128ELb0ELb1ELb1ELb1ELb1ELb1EEEEEEEEEvNT_6ParamsE --------------------------
	.section	.text._ZN7cutlass13device_kernelIN5flash11enable_sm90INS1_16FlashAttnFwdSm90INS1_25CollectiveMainloopFwdSm90ILi2EN4cute5tupleIJNS5_1CILi1EEES8_S8_EEENS6_IJNS7_ILi128EEENS7_ILi112EEENS7_ILi192EEEEEELi192ENS_10bfloat16_tEfNS_4arch4Sm90ELb1ELb0ELb1ELb1ELb0ELb0ELb0ELb1ELb1ELb1ELb0ELb0EEENS1_21CollectiveEpilogueFwdINS6_IJSA_SC_SB_EEES9_SE_SG_Li256ELb1ELb1ELb0ELb0EEENS1_36VarlenDynamicPersistentTileSchedulerILi128ELi112ELi256ELi128ELb0ELb1ELb1ELb1ELb1ELb1EEEEEEEEEvNT_6ParamsE,"ax",@progbits
	.align	128
.text._ZN7cutlass13device_kernelIN5flash11enable_sm90INS1_16FlashAttnFwdSm90INS1_25CollectiveMainloopFwdSm90ILi2EN4cute5tupleIJNS5_1CILi1EEES8_S8_EEENS6_IJNS7_ILi128EEENS7_ILi112EEENS7_ILi192EEEEEELi192ENS_10bfloat16_tEfNS_4arch4Sm90ELb1ELb0ELb1ELb1ELb0ELb0ELb0ELb1ELb1ELb1ELb0ELb0EEENS1_21CollectiveEpilogueFwdINS6_IJSA_SC_SB_EEES9_SE_SG_Li256ELb1ELb1ELb0ELb0EEENS1_36VarlenDynamicPersistentTileSchedulerILi128ELi112ELi256ELi128ELb0ELb1ELb1ELb1ELb1ELb1EEEEEEEEEvNT_6ParamsE:
        .type           _ZN7cutlass13device_kernelIN5flash11enable_sm90INS1_16FlashAttnFwdSm90INS1_25CollectiveMainloopFwdSm90ILi2EN4cute5tupleIJNS5_1CILi1EEES8_S8_EEENS6_IJNS7_ILi128EEENS7_ILi112EEENS7_ILi192EEEEEELi192ENS_10bfloat16_tEfNS_4arch4Sm90ELb1ELb0ELb1ELb1ELb0ELb0ELb0ELb1ELb1ELb1ELb0ELb0EEENS1_21CollectiveEpilogueFwdINS6_IJSA_SC_SB_EEES9_SE_SG_Li256ELb1ELb1ELb0ELb0EEENS1_36VarlenDynamicPersistentTileSchedulerILi128ELi112ELi256ELi128ELb0ELb1ELb1ELb1ELb1ELb1EEEEEEEEEvNT_6ParamsE,@function
        .size           _ZN7cutlass13device_kernelIN5flash11enable_sm90INS1_16FlashAttnFwdSm90INS1_25CollectiveMainloopFwdSm90ILi2EN4cute5tupleIJNS5_1CILi1EEES8_S8_EEENS6_IJNS7_ILi128EEENS7_ILi112EEENS7_ILi192EEEEEELi192ENS_10bfloat16_tEfNS_4arch4Sm90ELb1ELb0ELb1ELb1ELb0ELb0ELb0ELb1ELb1ELb1ELb0ELb0EEENS1_21CollectiveEpilogueFwdINS6_IJSA_SC_SB_EEES9_SE_SG_Li256ELb1ELb1ELb0ELb0EEENS1_36VarlenDynamicPersistentTileSchedulerILi128ELi112ELi256ELi128ELb0ELb1ELb1ELb1ELb1ELb1EEEEEEEEEvNT_6ParamsE,(.L_x_18 - _ZN7cutlass13device_kernelIN5flash11enable_sm90INS1_16FlashAttnFwdSm90INS1_25CollectiveMainloopFwdSm90ILi2EN4cute5tupleIJNS5_1CILi1EEES8_S8_EEENS6_IJNS7_ILi128EEENS7_ILi112EEENS7_ILi192EEEEEELi192ENS_10bfloat16_tEfNS_4arch4Sm90ELb1ELb0ELb1ELb1ELb0ELb0ELb0ELb1ELb1ELb1ELb0ELb0EEENS1_21CollectiveEpilogueFwdINS6_IJSA_SC_SB_EEES9_SE_SG_Li256ELb1ELb1ELb0ELb0EEENS1_36VarlenDynamicPersistentTileSchedulerILi128ELi112ELi256ELi128ELb0ELb1ELb1ELb1ELb1ELb1EEEEEEEEEvNT_6ParamsE)
        .other          _ZN7cutlass13device_kernelIN5flash11enable_sm90INS1_16FlashAttnFwdSm90INS1_25CollectiveMainloopFwdSm90ILi2EN4cute5tupleIJNS5_1CILi1EEES8_S8_EEENS6_IJNS7_ILi128EEENS7_ILi112EEENS7_ILi192EEEEEELi192ENS_10bfloat16_tEfNS_4arch4Sm90ELb1ELb0ELb1ELb1ELb0ELb0ELb0ELb1ELb1ELb1ELb0ELb0EEENS1_21CollectiveEpilogueFwdINS6_IJSA_SC_SB_EEES9_SE_SG_Li256ELb1ELb1ELb0ELb0EEENS1_36VarlenDynamicPersistentTileSchedulerILi128ELi112ELi256ELi128ELb0ELb1ELb1ELb1ELb1ELb1EEEEEEEEEvNT_6ParamsE,@"STO_CUDA_ENTRY STV_DEFAULT"
_ZN7cutlass13device_kernelIN5flash11enable_sm90INS1_16FlashAttnFwdSm90INS1_25CollectiveMainloopFwdSm90ILi2EN4cute5tupleIJNS5_1CILi1EEES8_S8_EEENS6_IJNS7_ILi128EEENS7_ILi112EEENS7_ILi192EEEEEELi192ENS_10bfloat16_tEfNS_4arch4Sm90ELb1ELb0ELb1ELb1ELb0ELb0ELb0ELb1ELb1ELb1ELb0ELb0EEENS1_21CollectiveEpilogueFwdINS6_IJSA_SC_SB_EEES9_SE_SG_Li256ELb1ELb1ELb0ELb0EEENS1_36VarlenDynamicPersistentTileSchedulerILi128ELi112ELi256ELi128ELb0ELb1ELb1ELb1ELb1ELb1EEEEEEEEEvNT_6ParamsE:
[----:B------:R-:W-:Y:S01]  /*0000*/  LDC R1, c[0x0][0x37c] ;  /* 0x0000df00ff017b82 */ /* 0x000fe20000000800 */
[----:B------:R-:W-:Y:S05]  /*0010*/  EXIT ;  /* 0x000000000000794d */ /* 0x000fea0003800000 */
.L_x_8:
        /* <DEDUP_REMOVED lines=14> */
.L_x_18:


//--------------------- .text._ZN7cutlass13device_kernelIN5flash11enable_sm90INS1_16FlashAttnFwdSm90INS1_25CollectiveMainloopFwdSm90ILi2EN4cute5tupleIJNS5_1CILi1EEES8_S8_EEENS6_IJNS7_ILi128EEENS7_ILi112EEENS7_ILi192EEEEEELi192ENS_10bfloat16_tEfNS_4arch4Sm90ELb1ELb0ELb1ELb1ELb0ELb1ELb0ELb1ELb1ELb1ELb0ELb0EEENS1_21CollectiveEpilogueFwdINS6_IJSA_SC_SB_EEES9_SE_SG_Li256ELb1ELb1ELb0ELb0EEENS1_36VarlenDynamicPersistentTileSchedulerILi128ELi112ELi256ELi128ELb0ELb1ELb1ELb1ELb1ELb1EEEEEEEEEvNT_6ParamsE --------------------------
	.section	.text._ZN7cutlass13device_kernelIN5flash11enable_sm90INS1_16FlashAttnFwdSm90INS1_25CollectiveMainloopFwdSm90ILi2EN4cute5tupleIJNS5_1CILi1EEES8_S8_EEENS6_IJNS7_ILi128EEENS7_ILi112EEENS7_ILi192EEEEEELi192ENS_10bfloat16_tEfNS_4arch4Sm90ELb1ELb0ELb1ELb1ELb0ELb1ELb0ELb1ELb1ELb1ELb0ELb0EEENS1_21CollectiveEpilogueFwdINS6_IJSA_SC_SB_EEES9_SE_SG_Li256ELb1ELb1ELb0ELb0EEENS1_36VarlenDynamicPersistentTileSchedulerILi128ELi112ELi256ELi128ELb0ELb1ELb1ELb1ELb1ELb1EEEEEEEEEvNT_6ParamsE,"ax",@progbits
	.align	128
.text._ZN7cutlass13device_kernelIN5flash11enable_sm90INS1_16FlashAttnFwdSm90INS1_25CollectiveMainloopFwdSm90ILi2EN4cute5tupleIJNS5_1CILi1EEES8_S8_EEENS6_IJNS7_ILi128EEENS7_ILi112EEENS7_ILi192EEEEEELi192ENS_10bfloat16_tEfNS_4arch4Sm90ELb1ELb0ELb1ELb1ELb0ELb1ELb0ELb1ELb1ELb1ELb0ELb0EEENS1_21CollectiveEpilogueFwdINS6_IJSA_SC_SB_EEES9_SE_SG_Li256ELb1ELb1ELb0ELb0EEENS1_36VarlenDynamicPersistentTileSchedulerILi128ELi112ELi256ELi128ELb0ELb1ELb1ELb1ELb1ELb1EEEEEEEEEvNT_6ParamsE:
        .type           _ZN7cutlass13device_kernelIN5flash11enable_sm90INS1_16FlashAttnFwdSm90INS1_25CollectiveMainloopFwdSm90ILi2EN4cute5tupleIJNS5_1CILi1EEES8_S8_EEENS6_IJNS7_ILi128EEENS7_ILi112EEENS7_ILi192EEEEEELi192ENS_10bfloat16_tEfNS_4arch4Sm90ELb1ELb0ELb1ELb1ELb0ELb1ELb0ELb1ELb1ELb1ELb0ELb0EEENS1_21CollectiveEpilogueFwdINS6_IJSA_SC_SB_EEES9_SE_SG_Li256ELb1ELb1ELb0ELb0EEENS1_36VarlenDynamicPersistentTileSchedulerILi128ELi112ELi256ELi128ELb0ELb1ELb1ELb1ELb1ELb1EEEEEEEEEvNT_6ParamsE,@function
        .size           _ZN7cutlass13device_kernelIN5flash11enable_sm90INS1_16FlashAttnFwdSm90INS1_25CollectiveMainloopFwdSm90ILi2EN4cute5tupleIJNS5_1CILi1EEES8_S8_EEENS6_IJNS7_ILi128EEENS7_ILi112EEENS7_ILi192EEEEEELi192ENS_10bfloat16_tEfNS_4arch4Sm90ELb1ELb0ELb1ELb1ELb0ELb1ELb0ELb1ELb1ELb1ELb0ELb0EEENS1_21CollectiveEpilogueFwdINS6_IJSA_SC_SB_EEES9_SE_SG_Li256ELb1ELb1ELb0ELb0EEENS1_36VarlenDynamicPersistentTileSchedulerILi128ELi112ELi256ELi128ELb0ELb1ELb1ELb1ELb1ELb1EEEEEEEEEvNT_6ParamsE,(.L_x_19 - _ZN7cutlass13device_kernelIN5flash11enable_sm90INS1_16FlashAttnFwdSm90INS1_25CollectiveMainloopFwdSm90ILi2EN4cute5tupleIJNS5_1CILi1EEES8_S8_EEENS6_IJNS7_ILi128EEENS7_ILi112EEENS7_ILi192EEEEEELi192ENS_10bfloat16_tEfNS_4arch4Sm90ELb1ELb0ELb1ELb1ELb0ELb1ELb0ELb1ELb1ELb1ELb0ELb0EEENS1_21CollectiveEpilogueFwdINS6_IJSA_SC_SB_EEES9_SE_SG_Li256ELb1ELb1ELb0ELb0EEENS1_36VarlenDynamicPersistentTileSchedulerILi128ELi112ELi256ELi128ELb0ELb1ELb1ELb1ELb1ELb1EEEEEEEEEvNT_6ParamsE)
        .other          _ZN7cutlass13device_kernelIN5flash11enable_sm90INS1_16FlashAttnFwdSm90INS1_25CollectiveMainloopFwdSm90ILi2EN4cute5tupleIJNS5_1CILi1EEES8_S8_EEENS6_IJNS7_ILi128EEENS7_ILi112EEENS7_ILi192EEEEEELi192ENS_10bfloat16_tEfNS_4arch4Sm90ELb1ELb0ELb1ELb1ELb0ELb1ELb0ELb1ELb1ELb1ELb0ELb0EEENS1_21CollectiveEpilogueFwdINS6_IJSA_SC_SB_EEES9_SE_SG_Li256ELb1ELb1ELb0ELb0EEENS1_36VarlenDynamicPersistentTileSchedulerILi128ELi112ELi256ELi128ELb0ELb1ELb1ELb1ELb1ELb1EEEEEEEEEvNT_6ParamsE,@"STO_CUDA_ENTRY STV_DEFAULT"
_ZN7cutlass13device_kernelIN5flash11enable_sm90INS1_16FlashAttnFwdSm90INS1_25CollectiveMainloopFwdSm90ILi2EN4cute5tupleIJNS5_1CILi1EEES8_S8_EEENS6_IJNS7_ILi128EEENS7_ILi112EEENS7_ILi192EEEEEELi192ENS_10bfloat16_tEfNS_4arch4Sm90ELb1ELb0ELb1ELb1ELb0ELb1ELb0ELb1ELb1ELb1ELb0ELb0EEENS1_21CollectiveEpilogueFwdINS6_IJSA_SC_SB_EEES9_SE_SG_Li256ELb1ELb1ELb0ELb0EEENS1_36VarlenDynamicPersistentTileSchedulerILi128ELi112ELi256ELi128ELb0ELb1ELb1ELb1ELb1ELb1EEEEEEEEEvNT_6ParamsE:
[----:B------:R-:W-:Y:S01]  /*0000*/  LDC R1, c[0x0][0x37c] ;  /* 0x0000df00ff017b82 */ /* 0x000fe20000000800 */
[----:B------:R-:W-:Y:S05]  /*0010*/  EXIT ;  /* 0x000000000000794d */ /* 0x000fea0003800000 */
.L_x_9:
        /* <DEDUP_REMOVED lines=14> */
.L_x_19:


//--------------------- .nv.shared.reserved.0     --------------------------
	.section	.nv.shared.reserved.0,"aw",@nobits
	.weak		__nv_reservedSMEM_offset_0_alias
	.size		__nv_reservedSMEM_offset_0_alias, 0, 64
	.other		__nv_reservedSMEM_offset_0_alias,@"STO_CUDA_RESERVED_SHARED STV_DEFAULT"
__nv_reservedSMEM_offset_0_alias:
	.zero		0
	.zero		64


//--------------------- .nv.global                --------------------------
	.section	.nv.global,"aw",@nobits
.nv.global:
	.type		_ZN82_INTERNAL_aa617ece_46_flash_fwd_hdim192_bf16_softcap_packgqa_sm90_cu_f3e6f9ee_35104cute1_E,@object
	.size		_ZN82_INTERNAL_aa617ece_46_flash_fwd_hdim192_bf16_softcap_packgqa_sm90_cu_f3e6f9ee_35104cute1_E,(_ZN82_INTERNAL_aa617ece_46_flash_fwd_hdim192_bf16_softcap_packgqa_sm90_cu_f3e6f9ee_35104cuda3std3__45__cpo6cbeginE - _ZN82_INTERNAL_aa617ece_46_flash_fwd_hdim192_bf16_softcap_packgqa_sm90_cu_f3e6f9ee_35104cute1_E)
_ZN82_INTERNAL_aa617ece_46_flash_fwd_hdim192_bf16_softcap_packgqa_sm90_cu_f3e6f9ee_35104cute1_E:
	.zero		1
	.type		_ZN82_INTERNAL_aa617ece_46_flash_fwd_hdim192_bf16_softcap_packgqa_sm90_cu_f3e6f9ee_35104cuda3std3__45__cpo6cbeginE,@object
	.size		_ZN82_INTERNAL_aa617ece_46_flash_fwd_hdim192_bf16_softcap_packgqa_sm90_cu_f3e6f9ee_35104cuda3std3__45__cpo6cbeginE,(_ZN82_INTERNAL_aa617ece_46_flash_fwd_hdim192_bf16_softcap_packgqa_sm90_cu_f3e6f9ee_35104cuda3std3__48in_placeE - _ZN82_INTERNAL_aa617ece_46_flash_fwd_hdim192_bf16_softcap_packgqa_sm90_cu_f3e6f9ee_35104cuda3std3__45__cpo6cbeginE)
_ZN82_INTERNAL_aa617ece_46_flash_fwd_hdim192_bf16_softcap_packgqa_sm90_cu_f3e6f9ee_35104cuda3std3__45__cpo6cbeginE:
	.zero		1
	.type		_ZN82_INTERNAL_aa617ece_46_flash_fwd_hdim192_bf16_softcap_packgqa_sm90_cu_f3e6f9ee_35104cuda3std3__48in_placeE,@object
	.size		_ZN82_INTERNAL_aa617ece_46_flash_fwd_hdim192_bf16_softcap_packgqa_sm90_cu_f3e6f9ee_35104cuda3std3__48in_placeE,(_ZN82_INTERNAL_aa617ece_46_flash_fwd_hdim192_bf16_softcap_packgqa_sm90_cu_f3e6f9ee_35104cuda3std6ranges3__45__cpo9iter_moveE - _ZN82_INTERNAL_aa617ece_46_flash_fwd_hdim192_bf16_softcap_packgqa_sm90_cu_f3e6f9ee_35104cuda3std3__48in_placeE)
_ZN82_INTERNAL_aa617ece_46_flash_fwd_hdim192_bf16_softcap_packgqa_sm90_cu_f3e6f9ee_35104cuda3std3__48in_placeE:
	.zero		1
	.type		_ZN82_INTERNAL_aa617ece_46_flash_fwd_hdim192_bf16_softcap_packgqa_sm90_cu_f3e6f9ee_35104cuda3std6ranges3__45__cpo9iter_moveE,@object
	.size		_ZN82_INTERNAL_aa617ece_46_flash_fwd_hdim192_bf16_softcap_packgqa_sm90_cu_f3e6f9ee_35104cuda3std6ranges3__45__cpo9iter_moveE,(_ZN82_INTERNAL_aa617ece_46_flash_fwd_hdim192_bf16_softcap_packgqa_sm90_cu_f3e6f9ee_35104cuda3std3__45__cpo5beginE - _ZN82_INTERNAL_aa617ece_46_flash_fwd_hdim192_bf16_softcap_packgqa_sm90_cu_f3e6f9ee_35104cuda3std6ranges3__45__cpo9iter_moveE)
_ZN82_INTERNAL_aa617ece_46_flash_fwd_hdim192_bf16_softcap_packgqa_sm90_cu_f3e6f9ee_35104cuda3std6ranges3__45__cpo9iter_moveE:
	.zero		1
	.type		_ZN82_INTERNAL_aa617ece_46_flash_fwd_hdim192_bf16_softcap_packgqa_sm90_cu_f3e6f9ee_35104cuda3std3__45__cpo5beginE,@object
	.size		_ZN82_INTERNAL_aa617ece_46_flash_fwd_hdim192_bf16_softcap_packgqa_sm90_cu_f3e6f9ee_35104cuda3std3__45__cpo5beginE,(_ZN82_INTERNAL_aa617ece_46_flash_fwd_hdim192_bf16_softcap_packgqa_sm90_cu_f3e6f9ee_35104cuda3std3__484_GLOBAL__N__aa617ece_46_flash_fwd_hdim192_bf16_softcap_packgqa_sm90_cu_f3e6f9ee_35106ignoreE - _ZN82_INTERNAL_aa617ece_46_flash_fwd_hdim192_bf16_softcap_packgqa_sm90_cu_f3e6f9ee_35104cuda3std3__45__cpo5beginE)
_ZN82_INTERNAL_aa617ece_46_flash_fwd_hdim192_bf16_softcap_packgqa_sm90_cu_f3e6f9ee_35104cuda3std3__45__cpo5beginE:
	.zero		1
	.type		_ZN82_INTERNAL_aa617ece_46_flash_fwd_hdim192_bf16_softcap_packgqa_sm90_cu_f3e6f9ee_35104cuda3std3__484_GLOBAL__N__aa617ece_46_flash_fwd_hdim192_bf16_softcap_packgqa_sm90_cu_f3e6f9ee_35106ignoreE,@object
	.size		_ZN82_INTERNAL_aa617ece_46_flash_fwd_hdim192_bf16_softcap_packgqa_sm90_cu_f3e6f9ee_35104cuda3std3__484_GLOBAL__N__aa617ece_46_flash_fwd_hdim192_bf16_softcap_packgqa_sm90_cu_f3e6f9ee_35106ignoreE,(_ZN82_INTERNAL_aa617ece_46_flash_fwd_hdim192_bf16_softcap_packgqa_sm90_cu_f3e6f9ee_35104cute7productE - _ZN82_INTERNAL_aa617ece_46_flash_fwd_hdim192_bf16_softcap_packgqa_sm90_cu_f3e6f9ee_35104cuda3std3__484_GLOBAL__N__aa617ece_46_flash_fwd_hdim192_bf16_softcap_packgqa_sm90_cu_f3e6f9ee_35106ignoreE)
_ZN82_INTERNAL_aa617ece_46_flash_fwd_hdim192_bf16_softcap_packgqa_sm90_cu_f3e6f9ee_35104cuda3std3__484_GLOBAL__N__aa617ece_46_flash_fwd_hdim192_bf16_softcap_packgqa_sm90_cu_f3e6f9ee_35106ignoreE:
	.zero		1
	.type		_ZN82_INTERNAL_aa617ece_46_flash_fwd_hdim192_bf16_softcap_packgqa_sm90_cu_f3e6f9ee_35104cute7productE,@object
	.size		_ZN82_INTERNAL_aa617ece_46_flash_fwd_hdim192_bf16_softcap_packgqa_sm90_cu_f3e6f9ee_35104cute7productE,(_ZN82_INTERNAL_aa617ece_46_flash_fwd_hdim192_bf16_softcap_packgqa_sm90_cu_f3e6f9ee_35104cuda3std3__45__cpo3endE - _ZN82_INTERNAL_aa617ece_46_flash_fwd_hdim192_bf16_softcap_packgqa_sm90_cu_f3e6f9ee_35104cute7productE)
_ZN82_INTERNAL_aa617ece_46_flash_fwd_hdim192_bf16_softcap_packgqa_sm90_cu_f3e6f9ee_35104cute7productE:
	.zero		1
	.type		_ZN82_INTERNAL_aa617ece_46_flash_fwd_hdim192_bf16_softcap_packgqa_sm90_cu_f3e6f9ee_35104cuda3std3__45__cpo3endE,@object
	.size		_ZN82_INTERNAL_aa617ece_46_flash_fwd_hdim192_bf16_softcap_packgqa_sm90_cu_f3e6f9ee_35104cuda3std3__45__cpo3endE,(_ZN82_INTERNAL_aa617ece_46_flash_fwd_hdim192_bf16_softcap_packgqa_sm90_cu_f3e6f9ee_35104cuda3std3__419piecewise_constructE - _ZN82_INTERNAL_aa617ece_46_flash_fwd_hdim192_bf16_softcap_packgqa_sm90_cu_f3e6f9ee_35104cuda3std3__45__cpo3endE)
_ZN82_INTERNAL_aa617ece_46_flash_fwd_hdim192_bf16_softcap_packgqa_sm90_cu_f3e6f9ee_35104cuda3std3__45__cpo3endE:
	.zero		1
	.type		_ZN82_INTERNAL_aa617ece_46_flash_fwd_hdim192_bf16_softcap_packgqa_sm90_cu_f3e6f9ee_35104cuda3std3__419piecewise_constructE,@object
	.size		_ZN82_INTERNAL_aa617ece_46_flash_fwd_hdim192_bf16_softcap_packgqa_sm90_cu_f3e6f9ee_35104cuda3std3__419piecewise_constructE,(_ZN82_INTERNAL_aa617ece_46_flash_fwd_hdim192_bf16_softcap_packgqa_sm90_cu_f3e6f9ee_35104cuda3std3__45__cpo4cendE - _ZN82_INTERNAL_aa617ece_46_flash_fwd_hdim192_bf16_softcap_packgqa_sm90_cu_f3e6f9ee_35104cuda3std3__419piecewise_constructE)
_ZN82_INTERNAL_aa617ece_46_flash_fwd_hdim192_bf16_softcap_packgqa_sm90_cu_f3e6f9ee_35104cuda3std3__419piecewise_constructE:
	.zero		1
	.type		_ZN82_INTERNAL_aa617ece_46_flash_fwd_hdim192_bf16_softcap_packgqa_sm90_cu_f3e6f9ee_35104cuda3std3__45__cpo4cendE,@object
	.size		_ZN82_INTERNAL_aa617ece_46_flash_fwd_hdim192_bf16_softcap_packgqa_sm90_cu_f3e6f9ee_35104cuda3std3__45__cpo4cendE,(_ZN82_INTERNAL_aa617ece_46_flash_fwd_hdim192_bf16_softcap_packgqa_sm90_cu_f3e6f9ee_35104cuda3std6ranges3__45__cpo4swapE - _ZN82_INTERNAL_aa617ece_46_flash_fwd_hdim192_bf16_softcap_packgqa_sm90_cu_f3e6f9ee_35104cuda3std3__45__cpo4cendE)
_ZN82_INTERNAL_aa617ece_46_flash_fwd_hdim192_bf16_softcap_packgqa_sm90_cu_f3e6f9ee_35104cuda3std3__45__cpo4cendE:
	.zero		1
	.type		_ZN82_INTERNAL_aa617ece_46_flash_fwd_hdim192_bf16_softcap_packgqa_sm90_cu_f3e6f9ee_35104cuda3std6ranges3__45__cpo4swapE,@object
	.size		_ZN82_INTERNAL_aa617ece_46_flash_fwd_hdim192_bf16_softcap_packgqa_sm90_cu_f3e6f9ee_35104cuda3std6ranges3__45__cpo4swapE,(.L_7 - _ZN82_INTERNAL_aa617ece_46_flash_fwd_hdim192_bf16_softcap_packgqa_sm90_cu_f3e6f9ee_35104cuda3std6ranges3__45__cpo4swapE)
_ZN82_INTERNAL_aa617ece_46_flash_fwd_hdim192_bf16_softcap_packgqa_sm90_cu_f3e6f9ee_35104cuda3std6ranges3__45__cpo4swapE:
	.zero		1
.L_7:


//--------------------- .nv.constant0._ZN7cutlass13device_kernelIN5flash11enable_sm90INS1_16FlashAttnFwdSm90INS1_25CollectiveMainloopFwdSm90ILi2EN4cute5tupleIJNS5_1CILi1EEES8_S8_EEENS6_IJNS7_ILi128EEENS7_ILi112EEENS7_ILi192EEEEEELi192ENS_10bfloat16_tEfNS_4arch4Sm90ELb0ELb0ELb1ELb0ELb0ELb0ELb0ELb1ELb1ELb1ELb0ELb0EEENS1_21CollectiveEpilogueFwdINS6_IJSA_SC_SB_EEES9_SE_SG_Li256ELb0ELb1ELb0ELb0EEENS1_29StaticPersistentTileSchedulerILb0EEEEEEEEEvNT_6ParamsE --------------------------
	.section	.nv.constant0._ZN7cutlass13device_kernelIN5flash11enable_sm90INS1_16FlashAttnFwdSm90INS1_25CollectiveMainloopFwdSm90ILi2EN4cute5tupleIJNS5_1CILi1EEES8_S8_EEENS6_IJNS7_ILi128EEENS7_ILi112EEENS7_ILi192EEEEEELi192ENS_10bfloat16_tEfNS_4arch4Sm90ELb0ELb0ELb1ELb0ELb0ELb0ELb0ELb1ELb1ELb1ELb0ELb0EEENS1_21CollectiveEpilogueFwdINS6_IJSA_SC_SB_EEES9_SE_SG_Li256ELb0ELb1ELb0ELb0EEENS1_29StaticPersistentTileSchedulerILb0EEEEEEEEEvNT_6ParamsE,"a",@progbits
	.sectionflags	@""
	.align	4
.nv.constant0._ZN7cutlass13device_kernelIN5flash11enable_sm90INS1_16FlashAttnFwdSm90INS1_25CollectiveMainloopFwdSm90ILi2EN4cute5tupleIJNS5_1CILi1EEES8_S8_EEENS6_IJNS7_ILi128EEENS7_ILi112EEENS7_ILi192EEEEEELi192ENS_10bfloat16_tEfNS_4arch4Sm90ELb0ELb0ELb1ELb0ELb0ELb0ELb0ELb1ELb1ELb1ELb0ELb0EEENS1_21CollectiveEpilogueFwdINS6_IJSA_SC_SB_EEES9_SE_SG_Li256ELb0ELb1ELb0ELb0EEENS1_29StaticPersistentTileSchedulerILb0EEEEEEEEEvNT_6ParamsE:
	.zero		3456


//--------------------- .nv.constant0._ZN7cutlass13device_kernelIN5flash11enable_sm90INS1_16FlashAttnFwdSm90INS1_25CollectiveMainloopFwdSm90ILi2EN4cute5tupleIJNS5_1CILi2EEENS7_ILi1EEES9_EEENS6_IJNS7_ILi128EEENS7_ILi112EEENS7_ILi192EEEEEELi192ENS_10bfloat16_tEfNS_4arch4Sm90ELb0ELb0ELb1ELb0ELb0ELb0ELb0ELb1ELb1ELb1ELb0ELb0EEENS1_21CollectiveEpilogueFwdINS6_IJSB_SD_SC_EEESA_SF_SH_Li256ELb0ELb1ELb0ELb0EEENS1_29StaticPersistentTileSchedulerILb0EEEEEEEEEvNT_6ParamsE --------------------------
	.section	.nv.constant0._ZN7cutlass13device_kernelIN5flash11enable_sm90INS1_16FlashAttnFwdSm90INS1_25CollectiveMainloopFwdSm90ILi2EN4cute5tupleIJNS5_1CILi2EEENS7_ILi1EEES9_EEENS6_IJNS7_ILi128EEENS7_ILi112EEENS7_ILi192EEEEEELi192ENS_10bfloat16_tEfNS_4arch4Sm90ELb0ELb0ELb1ELb0ELb0ELb0ELb0ELb1ELb1ELb1ELb0ELb0EEENS1_21CollectiveEpilogueFwdINS6_IJSB_SD_SC_EEESA_SF_SH_Li256ELb0ELb1ELb0ELb0EEENS1_29StaticPersistentTileSchedulerILb0EEEEEEEEEvNT_6ParamsE,"a",@progbits
	.sectionflags	@""
	.align	4
.nv.constant0._ZN7cutlass13device_kernelIN5flash11enable_sm90INS1_16FlashAttnFwdSm90INS1_25CollectiveMainloopFwdSm90ILi2EN4cute5tupleIJNS5_1CILi2EEENS7_ILi1EEES9_EEENS6_IJNS7_ILi128EEENS7_ILi112EEENS7_ILi192EEEEEELi192ENS_10bfloat16_tEfNS_4arch4Sm90ELb0ELb0ELb1ELb0ELb0ELb0ELb0ELb1ELb1ELb1ELb0ELb0EEENS1_21CollectiveEpilogueFwdINS6_IJSB_SD_SC_EEESA_SF_SH_Li256ELb0ELb1ELb0ELb0EEENS1_29StaticPersistentTileSchedulerILb0EEEEEEEEEvNT_6ParamsE:
	.zero		3456


//--------------------- .nv.constant0._ZN7cutlass13device_kernelIN5flash11enable_sm90INS1_16FlashAttnFwdSm90INS1_25CollectiveMainloopFwdSm90ILi2EN4cute5tupleIJNS5_1CILi1EEES8_S8_EEENS6_IJNS7_ILi128EEENS7_ILi112EEENS7_ILi192EEEEEELi192ENS_10bfloat16_tEfNS_4arch4Sm90ELb0ELb0ELb1ELb1ELb0ELb0ELb0ELb1ELb1ELb1ELb0ELb0EEENS1_21CollectiveEpilogueFwdINS6_IJSA_SC_SB_EEES9_SE_SG_Li256ELb1ELb1ELb0ELb0EEENS1_36VarlenDynamicPersistentTileSchedulerILi128ELi112ELi256ELi128ELb0ELb1ELb1ELb0ELb1ELb1EEEEEEEEEvNT_6ParamsE --------------------------
	.section	.nv.constant0._ZN7cutlass13device_kernelIN5flash11enable_sm90INS1_16FlashAttnFwdSm90INS1_25CollectiveMainloopFwdSm90ILi2EN4cute5tupleIJNS5_1CILi1EEES8_S8_EEENS6_IJNS7_ILi128EEENS7_ILi112EEENS7_ILi192EEEEEELi192ENS_10bfloat16_tEfNS_4arch4Sm90ELb0ELb0ELb1ELb1ELb0ELb0ELb0ELb1ELb1ELb1ELb0ELb0EEENS1_21CollectiveEpilogueFwdINS6_IJSA_SC_SB_EEES9_SE_SG_Li256ELb1ELb1ELb0ELb0EEENS1_36VarlenDynamicPersistentTileSchedulerILi128ELi112ELi256ELi128ELb0ELb1ELb1ELb0ELb1ELb1EEEEEEEEEvNT_6ParamsE,"a",@progbits
	.sectionflags	@""
	.align	4
.nv.constant0._ZN7cutlass13device_kernelIN5flash11enable_sm90INS1_16FlashAttnFwdSm90INS1_25CollectiveMainloopFwdSm90ILi2EN4cute5tupleIJNS5_1CILi1EEES8_S8_EEENS6_IJNS7_ILi128EEENS7_ILi112EEENS7_ILi192EEEEEELi192ENS_10bfloat16_tEfNS_4arch4Sm90ELb0ELb0ELb1ELb1ELb0ELb0ELb0ELb1ELb1ELb1ELb0ELb0EEENS1_21CollectiveEpilogueFwdINS6_IJSA_SC_SB_EEES9_SE_SG_Li256ELb1ELb1ELb0ELb0EEENS1_36VarlenDynamicPersistentTileSchedulerILi128ELi112ELi256ELi128ELb0ELb1ELb1ELb0ELb1ELb1EEEEEEEEEvNT_6ParamsE:
	.zero		3584


//--------------------- .nv.constant0._ZN7cutlass13device_kernelIN5flash11enable_sm90INS1_16FlashAttnFwdSm90INS1_25CollectiveMainloopFwdSm90ILi2EN4cute5tupleIJNS5_1CILi1EEES8_S8_EEENS6_IJNS7_ILi128EEENS7_ILi112EEENS7_ILi192EEEEEELi192ENS_10bfloat16_tEfNS_4arch4Sm90ELb0ELb0ELb1ELb1ELb0ELb1ELb0ELb1ELb1ELb1ELb0ELb0EEENS1_21CollectiveEpilogueFwdINS6_IJSA_SC_SB_EEES9_SE_SG_Li256ELb1ELb1ELb0ELb0EEENS1_36VarlenDynamicPersistentTileSchedulerILi128ELi112ELi256ELi128ELb0ELb1ELb1ELb0ELb1ELb1EEEEEEEEEvNT_6ParamsE --------------------------
	.section	.nv.constant0._ZN7cutlass13device_kernelIN5flash11enable_sm90INS1_16FlashAttnFwdSm90INS1_25CollectiveMainloopFwdSm90ILi2EN4cute5tupleIJNS5_1CILi1EEES8_S8_EEENS6_IJNS7_ILi128EEENS7_ILi112EEENS7_ILi192EEEEEELi192ENS_10bfloat16_tEfNS_4arch4Sm90ELb0ELb0ELb1ELb1ELb0ELb1ELb0ELb1ELb1ELb1ELb0ELb0EEENS1_21CollectiveEpilogueFwdINS6_IJSA_SC_SB_EEES9_SE_SG_Li256ELb1ELb1ELb0ELb0EEENS1_36VarlenDynamicPersistentTileSchedulerILi128ELi112ELi256ELi128ELb0ELb1ELb1ELb0ELb1ELb1EEEEEEEEEvNT_6ParamsE,"a",@progbits
	.sectionflags	@""
	.align	4
.nv.constant0._ZN7cutlass13device_kernelIN5flash11enable_sm90INS1_16FlashAttnFwdSm90INS1_25CollectiveMainloopFwdSm90ILi2EN4cute5tupleIJNS5_1CILi1EEES8_S8_EEENS6_IJNS7_ILi128EEENS7_ILi112EEENS7_ILi192EEEEEELi192ENS_10bfloat16_tEfNS_4arch4Sm90ELb0ELb0ELb1ELb1ELb0ELb1ELb0ELb1ELb1ELb1ELb0ELb0EEENS1_21CollectiveEpilogueFwdINS6_IJSA_SC_SB_EEES9_SE_SG_Li256ELb1ELb1ELb0ELb0EEENS1_36VarlenDynamicPersistentTileSchedulerILi128ELi112ELi256ELi128ELb0ELb1ELb1ELb0ELb1ELb1EEEEEEEEEvNT_6ParamsE:
	.zero		3584


//--------------------- .nv.constant0._ZN7cutlass13device_kernelIN5flash11enable_sm90INS1_16FlashAttnFwdSm90INS1_25CollectiveMainloopFwdSm90ILi2EN4cute5tupleIJNS5_1CILi1EEES8_S8_EEENS6_IJNS7_ILi128EEENS7_ILi96EEENS7_ILi192EEEEEELi192ENS_10bfloat16_tEfNS_4arch4Sm90ELb0ELb1ELb1ELb0ELb0ELb0ELb0ELb1ELb1ELb1ELb0ELb0EEENS1_21CollectiveEpilogueFwdINS6_IJSA_SC_SB_EEES9_SE_SG_Li256ELb0ELb1ELb0ELb0EEENS1_30DynamicPersistentTileSchedulerILi256ELi128ELb0ELb1ELb1EEEEEEEEEvNT_6ParamsE --------------------------
	.section	.nv.constant0._ZN7cutlass13device_kernelIN5flash11enable_sm90INS1_16FlashAttnFwdSm90INS1_25CollectiveMainloopFwdSm90ILi2EN4cute5tupleIJNS5_1CILi1EEES8_S8_EEENS6_IJNS7_ILi128EEENS7_ILi96EEENS7_ILi192EEEEEELi192ENS_10bfloat16_tEfNS_4arch4Sm90ELb0ELb1ELb1ELb0ELb0ELb0ELb0ELb1ELb1ELb1ELb0ELb0EEENS1_21CollectiveEpilogueFwdINS6_IJSA_SC_SB_EEES9_SE_SG_Li256ELb0ELb1ELb0ELb0EEENS1_30DynamicPersistentTileSchedulerILi256ELi128ELb0ELb1ELb1EEEEEEEEEvNT_6ParamsE,"a",@progbits
	.sectionflags	@""
	.align	4
.nv.constant0._ZN7cutlass13device_kernelIN5flash11enable_sm90INS1_16FlashAttnFwdSm90INS1_25CollectiveMainloopFwdSm90ILi2EN4cute5tupleIJNS5_1CILi1EEES8_S8_EEENS6_IJNS7_ILi128EEENS7_ILi96EEENS7_ILi192EEEEEELi192ENS_10bfloat16_tEfNS_4arch4Sm90ELb0ELb1ELb1ELb0ELb0ELb0ELb0ELb1ELb1ELb1ELb0ELb0EEENS1_21CollectiveEpilogueFwdINS6_IJSA_SC_SB_EEES9_SE_SG_Li256ELb0ELb1ELb0ELb0EEENS1_30DynamicPersistentTileSchedulerILi256ELi128ELb0ELb1ELb1EEEEEEEEEvNT_6ParamsE:
	.zero		3584


//--------------------- .nv.constant0._ZN7cutlass13device_kernelIN5flash11enable_sm90INS1_16FlashAttnFwdSm90INS1_25CollectiveMainloopFwdSm90ILi2EN4cute5tupleIJNS5_1CILi1EEES8_S8_EEENS6_IJNS7_ILi128EEENS7_ILi96EEENS7_ILi192EEEEEELi192ENS_10bfloat16_tEfNS_4arch4Sm90ELb0ELb1ELb1ELb1ELb0ELb0ELb0ELb1ELb1ELb1ELb0ELb0EEENS1_21CollectiveEpilogueFwdINS6_IJSA_SC_SB_EEES9_SE_SG_Li256ELb1ELb1ELb0ELb0EEENS1_36VarlenDynamicPersistentTileSchedulerILi128ELi96ELi256ELi128ELb0ELb1ELb1ELb1ELb0ELb1EEEEEEEEEvNT_6ParamsE --------------------------
	.section	.nv.constant0._ZN7cutlass13device_kernelIN5flash11enable_sm90INS1_16FlashAttnFwdSm90INS1_25CollectiveMainloopFwdSm90ILi2EN4cute5tupleIJNS5_1CILi1EEES8_S8_EEENS6_IJNS7_ILi128EEENS7_ILi96EEENS7_ILi192EEEEEELi192ENS_10bfloat16_tEfNS_4arch4Sm90ELb0ELb1ELb1ELb1ELb0ELb0ELb0ELb1ELb1ELb1ELb0ELb0EEENS1_21CollectiveEpilogueFwdINS6_IJSA_SC_SB_EEES9_SE_SG_Li256ELb1ELb1ELb0ELb0EEENS1_36VarlenDynamicPersistentTileSchedulerILi128ELi96ELi256ELi128ELb0ELb1ELb1ELb1ELb0ELb1EEEEEEEEEvNT_6ParamsE,"a",@progbits
	.sectionflags	@""
	.align	4
.nv.constant0._ZN7cutlass13device_kernelIN5flash11enable_sm90INS1_16FlashAttnFwdSm90INS1_25CollectiveMainloopFwdSm90ILi2EN4cute5tupleIJNS5_1CILi1EEES8_S8_EEENS6_IJNS7_ILi128EEENS7_ILi96EEENS7_ILi192EEEEEELi192ENS_10bfloat16_tEfNS_4arch4Sm90ELb0ELb1ELb1ELb1ELb0ELb0ELb0ELb1ELb1ELb1ELb0ELb0EEENS1_21CollectiveEpilogueFwdINS6_IJSA_SC_SB_EEES9_SE_SG_Li256ELb1ELb1ELb0ELb0EEENS1_36VarlenDynamicPersistentTileSchedulerILi128ELi96ELi256ELi128ELb0ELb1ELb1ELb1ELb0ELb1EEEEEEEEEvNT_6ParamsE:
	.zero		3584


//--------------------- .nv.constant0._ZN7cutlass13device_kernelIN5flash11enable_sm90INS1_16FlashAttnFwdSm90INS1_25CollectiveMainloopFwdSm90ILi2EN4cute5tupleIJNS5_1CILi1EEES8_S8_EEENS6_IJNS7_ILi128EEENS7_ILi96EEENS7_ILi192EEEEEELi192ENS_10bfloat16_tEfNS_4arch4Sm90ELb0ELb1ELb1ELb1ELb0ELb1ELb0ELb1ELb1ELb1ELb0ELb0EEENS1_21CollectiveEpilogueFwdINS6_IJSA_SC_SB_EEES9_SE_SG_Li256ELb1ELb1ELb0ELb0EEENS1_36VarlenDynamicPersistentTileSchedulerILi128ELi96ELi256ELi128ELb0ELb1ELb1ELb1ELb0ELb1EEEEEEEEEvNT_6ParamsE --------------------------
	.section	.nv.constant0._ZN7cutlass13device_kernelIN5flash11enable_sm90INS1_16FlashAttnFwdSm90INS1_25CollectiveMainloopFwdSm90ILi2EN4cute5tupleIJNS5_1CILi1EEES8_S8_EEENS6_IJNS7_ILi128EEENS7_ILi96EEENS7_ILi192EEEEEELi192ENS_10bfloat16_tEfNS_4arch4Sm90ELb0ELb1ELb1ELb1ELb0ELb1ELb0ELb1ELb1ELb1ELb0ELb0EEENS1_21CollectiveEpilogueFwdINS6_IJSA_SC_SB_EEES9_SE_SG_Li256ELb1ELb1ELb0ELb0EEENS1_36VarlenDynamicPersistentTileSchedulerILi128ELi96ELi256ELi128ELb0ELb1ELb1ELb1ELb0ELb1EEEEEEEEEvNT_6ParamsE,"a",@progbits
	.sectionflags	@""
	.align	4
.nv.constant0._ZN7cutlass13device_kernelIN5flash11enable_sm90INS1_16FlashAttnFwdSm90INS1_25CollectiveMainloopFwdSm90ILi2EN4cute5tupleIJNS5_1CILi1EEES8_S8_EEENS6_IJNS7_ILi128EEENS7_ILi96EEENS7_ILi192EEEEEELi192ENS_10bfloat16_tEfNS_4arch4Sm90ELb0ELb1ELb1ELb1ELb0ELb1ELb0ELb1ELb1ELb1ELb0ELb0EEENS1_21CollectiveEpilogueFwdINS6_IJSA_SC_SB_EEES9_SE_SG_Li256ELb1ELb1ELb0ELb0EEENS1_36VarlenDynamicPersistentTileSchedulerILi128ELi96ELi256ELi128ELb0ELb1ELb1ELb1ELb0ELb1EEEEEEEEEvNT_6ParamsE:
	.zero		3584


//--------------------- .nv.constant0._ZN7cutlass13device_kernelIN5flash11enable_sm90INS1_16FlashAttnFwdSm90INS1_25CollectiveMainloopFwdSm90ILi2EN4cute5tupleIJNS5_1CILi1EEES8_S8_EEENS6_IJNS7_ILi128EEENS7_ILi112EEENS7_ILi192EEEEEELi192ENS_10bfloat16_tEfNS_4arch4Sm90ELb1ELb0ELb1ELb0ELb0ELb0ELb0ELb1ELb1ELb1ELb0ELb0EEENS1_21CollectiveEpilogueFwdINS6_IJSA_SC_SB_EEES9_SE_SG_Li256ELb0ELb1ELb0ELb0EEENS1_30DynamicPersistentTileSchedulerILi256ELi128ELb0ELb1ELb1EEEEEEEEEvNT_6ParamsE --------------------------
	.section	.nv.constant0._ZN7cutlass13device_kernelIN5flash11enable_sm90INS1_16FlashAttnFwdSm90INS1_25CollectiveMainloopFwdSm90ILi2EN4cute5tupleIJNS5_1CILi1EEES8_S8_EEENS6_IJNS7_ILi128EEENS7_ILi112EEENS7_ILi192EEEEEELi192ENS_10bfloat16_tEfNS_4arch4Sm90ELb1ELb0ELb1ELb0ELb0ELb0ELb0ELb1ELb1ELb1ELb0ELb0EEENS1_21CollectiveEpilogueFwdINS6_IJSA_SC_SB_EEES9_SE_SG_Li256ELb0ELb1ELb0ELb0EEENS1_30DynamicPersistentTileSchedulerILi256ELi128ELb0ELb1ELb1EEEEEEEEEvNT_6ParamsE,"a",@progbits
	.sectionflags	@""
	.align	4
.nv.constant0._ZN7cutlass13device_kernelIN5flash11enable_sm90INS1_16FlashAttnFwdSm90INS1_25CollectiveMainloopFwdSm90ILi2EN4cute5tupleIJNS5_1CILi1EEES8_S8_EEENS6_IJNS7_ILi128EEENS7_ILi112EEENS7_ILi192EEEEEELi192ENS_10bfloat16_tEfNS_4arch4Sm90ELb1ELb0ELb1ELb0ELb0ELb0ELb0ELb1ELb1ELb1ELb0ELb0EEENS1_21CollectiveEpilogueFwdINS6_IJSA_SC_SB_EEES9_SE_SG_Li256ELb0ELb1ELb0ELb0EEENS1_30DynamicPersistentTileSchedulerILi256ELi128ELb0ELb1ELb1EEEEEEEEEvNT_6ParamsE:
	.zero		3584


//--------------------- .nv.constant0._ZN7cutlass13device_kernelIN5flash11enable_sm90INS1_16FlashAttnFwdSm90INS1_25CollectiveMainloopFwdSm90ILi2EN4cute5tupleIJNS5_1CILi1EEES8_S8_EEENS6_IJNS7_ILi128EEENS7_ILi112EEENS7_ILi192EEEEEELi192ENS_10bfloat16_tEfNS_4arch4Sm90ELb1ELb0ELb1ELb1ELb0ELb0ELb0ELb1ELb1ELb1ELb0ELb0EEENS1_21CollectiveEpilogueFwdINS6_IJSA_SC_SB_EEES9_SE_SG_Li256ELb1ELb1ELb0ELb0EEENS1_36VarlenDynamicPersistentTileSchedulerILi128ELi112ELi256ELi128ELb0ELb1ELb1ELb1ELb1ELb1EEEEEEEEEvNT_6ParamsE --------------------------
	.section	.nv.constant0._ZN7cutlass13device_kernelIN5flash11enable_sm90INS1_16FlashAttnFwdSm90INS1_25CollectiveMainloopFwdSm90ILi2EN4cute5tupleIJNS5_1CILi1EEES8_S8_EEENS6_IJNS7_ILi128EEENS7_ILi112EEENS7_ILi192EEEEEELi192ENS_10bfloat16_tEfNS_4arch4Sm90ELb1ELb0ELb1ELb1ELb0ELb0ELb0ELb1ELb1ELb1ELb0ELb0EEENS1_21CollectiveEpilogueFwdINS6_IJSA_SC_SB_EEES9_SE_SG_Li256ELb1ELb1ELb0ELb0EEENS1_36VarlenDynamicPersistentTileSchedulerILi128ELi112ELi256ELi128ELb0ELb1ELb1ELb1ELb1ELb1EEEEEEEEEvNT_6ParamsE,"a",@progbits
	.sectionflags	@""
	.align	4
.nv.constant0._ZN7cutlass13device_kernelIN5flash11enable_sm90INS1_16FlashAttnFwdSm90INS1_25CollectiveMainloopFwdSm90ILi2EN4cute5tupleIJNS5_1CILi1EEES8_S8_EEENS6_IJNS7_ILi128EEENS7_ILi112EEENS7_ILi192EEEEEELi192ENS_10bfloat16_tEfNS_4arch4Sm90ELb1ELb0ELb1ELb1ELb0ELb0ELb0ELb1ELb1ELb1ELb0ELb0EEENS1_21CollectiveEpilogueFwdINS6_IJSA_SC_SB_EEES9_SE_SG_Li256ELb1ELb1ELb0ELb0EEENS1_36VarlenDynamicPersistentTileSchedulerILi128ELi112ELi256ELi128ELb0ELb1ELb1ELb1ELb1ELb1EEEEEEEEEvNT_6ParamsE:
	.zero		3584


//--------------------- .nv.constant0._ZN7cutlass13device_kernelIN5flash11enable_sm90INS1_16FlashAttnFwdSm90INS1_25CollectiveMainloopFwdSm90ILi2EN4cute5tupleIJNS5_1CILi1EEES8_S8_EEENS6_IJNS7_ILi128EEENS7_ILi112EEENS7_ILi192EEEEEELi192ENS_10bfloat16_tEfNS_4arch4Sm90ELb1ELb0ELb1ELb1ELb0ELb1ELb0ELb1ELb1ELb1ELb0ELb0EEENS1_21CollectiveEpilogueFwdINS6_IJSA_SC_SB_EEES9_SE_SG_Li256ELb1ELb1ELb0ELb0EEENS1_36VarlenDynamicPersistentTileSchedulerILi128ELi112ELi256ELi128ELb0ELb1ELb1ELb1ELb1ELb1EEEEEEEEEvNT_6ParamsE --------------------------
	.section	.nv.constant0._ZN7cutlass13device_kernelIN5flash11enable_sm90INS1_16FlashAttnFwdSm90INS1_25CollectiveMainloopFwdSm90ILi2EN4cute5tupleIJNS5_1CILi1EEES8_S8_EEENS6_IJNS7_ILi128EEENS7_ILi112EEENS7_ILi192EEEEEELi192ENS_10bfloat16_tEfNS_4arch4Sm90ELb1ELb0ELb1ELb1ELb0ELb1ELb0ELb1ELb1ELb1ELb0ELb0EEENS1_21CollectiveEpilogueFwdINS6_IJSA_SC_SB_EEES9_SE_SG_Li256ELb1ELb1ELb0ELb0EEENS1_36VarlenDynamicPersistentTileSchedulerILi128ELi112ELi256ELi128ELb0ELb1ELb1ELb1ELb1ELb1EEEEEEEEEvNT_6ParamsE,"a",@progbits
	.sectionflags	@""
	.align	4
.nv.constant0._ZN7cutlass13device_kernelIN5flash11enable_sm90INS1_16FlashAttnFwdSm90INS1_25CollectiveMainloopFwdSm90ILi2EN4cute5tupleIJNS5_1CILi1EEES8_S8_EEENS6_IJNS7_ILi128EEENS7_ILi112EEENS7_ILi192EEEEEELi192ENS_10bfloat16_tEfNS_4arch4Sm90ELb1ELb0ELb1ELb1ELb0ELb1ELb0ELb1ELb1ELb1ELb0ELb0EEENS1_21CollectiveEpilogueFwdINS6_IJSA_SC_SB_EEES9_SE_SG_Li256ELb1ELb1ELb0ELb0EEENS1_36VarlenDynamicPersistentTileSchedulerILi128ELi112ELi256ELi128ELb0ELb1ELb1ELb1ELb1ELb1EEEEEEEEEvNT_6ParamsE:
	.zero		3584


//--------------------- SYMBOLS --------------------------

	.type		.nv.reservedSmem.offset0,@object
	.size		.nv.reservedSmem.offset0,0x4
